	.target	sm_90a

	.elftype	@"ET_EXEC"


//--------------------- .note.nv.tkinfo           --------------------------
	.section	.note.nv.tkinfo,"",@"SHT_NOTE"
	.sectionflags	@"SHF_NOTE_NV_TKINFO"
	.tkinfo
        /*0018*/ 	.word	0x00000002
        /*0030*/ 	.string	""
        /*0030*/ 	.string	"ptxas"
        /*0030*/ 	.string	"Cuda compilation tools, release 13.0, V13.0.88"
        /*0030*/ 	.string	"Build cuda_13.0.r13.0/compiler.36424714_0"
        /*0030*/ 	.string	"-arch sm_90a -m 64 "



//--------------------- .note.nv.cuinfo           --------------------------
	.section	.note.nv.cuinfo,"",@"SHT_NOTE"
	.sectionflags	@"SHF_NOTE_NV_CUINFO"
        /*0018*/ 	.short	0x0002
        /*001a*/ 	.short	0x005a
        /*001c*/ 	.short	0x0082
	.zero		2


//--------------------- .nv.info                  --------------------------
	.section	.nv.info,"",@"SHT_CUDA_INFO"
	.align	4


	//----- nvinfo : EIATTR_REGCOUNT
	.align		4
        /*0000*/ 	.byte	0x04, 0x2f
        /*0002*/ 	.short	(.L_12 - .L_11)
	.align		4
.L_11:
        /*0004*/ 	.word	index@(_ZN7cutlass13device_kernelINS_4gemm6kernel13GemmUniversalIN4cute5tupleIJiiiiEEENS1_10collective13CollectiveMmaINS1_37MainloopSm90TmaGmmaWarpSpecializedFP8ILi7ENS5_IJNS4_1CILi1EEESB_SB_EEENS1_35KernelTmaWarpSpecializedCooperativeEEENS5_IJNSA_ILi256EEENSA_ILi128EEENSA_ILi32EEEEEENS_12float_e4m3_tENS5_IJlSB_lEEESJ_SK_NS4_8TiledMMAINS4_8MMA_AtomIJNS4_4SM904GMMA31MMA_64x128x32_F32E4M3E4M3_SS_TNILNSO_7ScaleInE1ELSQ_1EEEEEENS4_6LayoutINS5_IJNSA_ILi2EEESB_SB_EEENS5_IJSB_NSA_ILi0EEESW_EEEEENS5_IJNS4_10UnderscoreESZ_SZ_EEEEENS4_13SM90_TMA_LOADENS4_14ComposedLayoutINS4_7SwizzleILi1ELi4ELi3EEENS4_18smem_ptr_flag_bitsILi8EEENST_INS5_IJNSA_ILi8EEESH_EEENS5_IJSH_SB_EEEEEEEvNS4_8identityES12_S1C_vS1D_EENS_8epilogue10collective6detail29Sm90TmaWarpSpecializedAdapterINS1G_15DefaultEpilogueISJ_SK_SK_NS1F_6thread17LinearCombinationISJ_Li1EffLNS1K_9ScaleType4KindE0ELNS_15FloatRoundStyleE2ESJ_EENS1_15EpilogueDefaultEEEEEvvEEEEvNT_6ParamsE)
        /*0008*/ 	.word	0x000000a8


	//----- nvinfo : EIATTR_FRAME_SIZE
	.align		4
.L_12:
        /*000c*/ 	.byte	0x04, 0x11
        /*000e*/ 	.short	(.L_14 - .L_13)
	.align		4
.L_13:
        /*0010*/ 	.word	index@(_ZN7cutlass13device_kernelINS_4gemm6kernel13GemmUniversalIN4cute5tupleIJiiiiEEENS1_10collective13CollectiveMmaINS1_37MainloopSm90TmaGmmaWarpSpecializedFP8ILi7ENS5_IJNS4_1CILi1EEESB_SB_EEENS1_35KernelTmaWarpSpecializedCooperativeEEENS5_IJNSA_ILi256EEENSA_ILi128EEENSA_ILi32EEEEEENS_12float_e4m3_tENS5_IJlSB_lEEESJ_SK_NS4_8TiledMMAINS4_8MMA_AtomIJNS4_4SM904GMMA31MMA_64x128x32_F32E4M3E4M3_SS_TNILNSO_7ScaleInE1ELSQ_1EEEEEENS4_6LayoutINS5_IJNSA_ILi2EEESB_SB_EEENS5_IJSB_NSA_ILi0EEESW_EEEEENS5_IJNS4_10UnderscoreESZ_SZ_EEEEENS4_13SM90_TMA_LOADENS4_14ComposedLayoutINS4_7SwizzleILi1ELi4ELi3EEENS4_18smem_ptr_flag_bitsILi8EEENST_INS5_IJNSA_ILi8EEESH_EEENS5_IJSH_SB_EEEEEEEvNS4_8identityES12_S1C_vS1D_EENS_8epilogue10collective6detail29Sm90TmaWarpSpecializedAdapterINS1G_15DefaultEpilogueISJ_SK_SK_NS1F_6thread17LinearCombinationISJ_Li1EffLNS1K_9ScaleType4KindE0ELNS_15FloatRoundStyleE2ESJ_EENS1_15EpilogueDefaultEEEEEvvEEEEvNT_6ParamsE)
        /*0014*/ 	.word	0x00000100


	//----- nvinfo : EIATTR_MIN_STACK_SIZE
	.align		4
.L_14:
        /*0018*/ 	.byte	0x04, 0x12
        /*001a*/ 	.short	(.L_16 - .L_15)
	.align		4
.L_15:
        /*001c*/ 	.word	index@(_ZN7cutlass13device_kernelINS_4gemm6kernel13GemmUniversalIN4cute5tupleIJiiiiEEENS1_10collective13CollectiveMmaINS1_37MainloopSm90TmaGmmaWarpSpecializedFP8ILi7ENS5_IJNS4_1CILi1EEESB_SB_EEENS1_35KernelTmaWarpSpecializedCooperativeEEENS5_IJNSA_ILi256EEENSA_ILi128EEENSA_ILi32EEEEEENS_12float_e4m3_tENS5_IJlSB_lEEESJ_SK_NS4_8TiledMMAINS4_8MMA_AtomIJNS4_4SM904GMMA31MMA_64x128x32_F32E4M3E4M3_SS_TNILNSO_7ScaleInE1ELSQ_1EEEEEENS4_6LayoutINS5_IJNSA_ILi2EEESB_SB_EEENS5_IJSB_NSA_ILi0EEESW_EEEEENS5_IJNS4_10UnderscoreESZ_SZ_EEEEENS4_13SM90_TMA_LOADENS4_14ComposedLayoutINS4_7SwizzleILi1ELi4ELi3EEENS4_18smem_ptr_flag_bitsILi8EEENST_INS5_IJNSA_ILi8EEESH_EEENS5_IJSH_SB_EEEEEEEvNS4_8identityES12_S1C_vS1D_EENS_8epilogue10collective6detail29Sm90TmaWarpSpecializedAdapterINS1G_15DefaultEpilogueISJ_SK_SK_NS1F_6thread17LinearCombinationISJ_Li1EffLNS1K_9ScaleType4KindE0ELNS_15FloatRoundStyleE2ESJ_EENS1_15EpilogueDefaultEEEEEvvEEEEvNT_6ParamsE)
        /*0020*/ 	.word	0x00000100
.L_16:


//--------------------- .nv.compat                --------------------------
	.section	.nv.compat,"",@"SHT_CUDA_COMPAT_INFO"
	.align	4
        /*0000*/ 	.byte	0x02, 0x09, 0x01, 0x00, 0x02, 0x02, 0x04, 0x00, 0x02, 0x05, 0x05, 0x00, 0x03, 0x07, 0x01, 0x01
        /*0010*/ 	.byte	0x02, 0x03, 0x01, 0x00, 0x02, 0x06, 0x01, 0x00, 0x04, 0x0b, 0x08, 0x00, 0x00, 0x00, 0x00, 0x00
        /*0020*/ 	.byte	0x00, 0x00, 0x00, 0x00


//--------------------- .nv.info._ZN7cutlass13device_kernelINS_4gemm6kernel13GemmUniversalIN4cute5tupleIJiiiiEEENS1_10collective13CollectiveMmaINS1_37MainloopSm90TmaGmmaWarpSpecializedFP8ILi7ENS5_IJNS4_1CILi1EEESB_SB_EEENS1_35KernelTmaWarpSpecializedCooperativeEEENS5_IJNSA_ILi256EEENSA_ILi128EEENSA_ILi32EEEEEENS_12float_e4m3_tENS5_IJlSB_lEEESJ_SK_NS4_8TiledMMAINS4_8MMA_AtomIJNS4_4SM904GMMA31MMA_64x128x32_F32E4M3E4M3_SS_TNILNSO_7ScaleInE1ELSQ_1EEEEEENS4_6LayoutINS5_IJNSA_ILi2EEESB_SB_EEENS5_IJSB_NSA_ILi0EEESW_EEEEENS5_IJNS4_10UnderscoreESZ_SZ_EEEEENS4_13SM90_TMA_LOADENS4_14ComposedLayoutINS4_7SwizzleILi1ELi4ELi3EEENS4_18smem_ptr_flag_bitsILi8EEENST_INS5_IJNSA_ILi8EEESH_EEENS5_IJSH_SB_EEEEEEEvNS4_8identityES12_S1C_vS1D_EENS_8epilogue10collective6detail29Sm90TmaWarpSpecializedAdapterINS1G_15DefaultEpilogueISJ_SK_SK_NS1F_6thread17LinearCombinationISJ_Li1EffLNS1K_9ScaleType4KindE0ELNS_15FloatRoundStyleE2ESJ_EENS1_15EpilogueDefaultEEEEEvvEEEEvNT_6ParamsE --------------------------
	.section	.nv.info._ZN7cutlass13device_kernelINS_4gemm6kernel13GemmUniversalIN4cute5tupleIJiiiiEEENS1_10collective13CollectiveMmaINS1_37MainloopSm90TmaGmmaWarpSpecializedFP8ILi7ENS5_IJNS4_1CILi1EEESB_SB_EEENS1_35KernelTmaWarpSpecializedCooperativeEEENS5_IJNSA_ILi256EEENSA_ILi128EEENSA_ILi32EEEEEENS_12float_e4m3_tENS5_IJlSB_lEEESJ_SK_NS4_8TiledMMAINS4_8MMA_AtomIJNS4_4SM904GMMA31MMA_64x128x32_F32E4M3E4M3_SS_TNILNSO_7ScaleInE1ELSQ_1EEEEEENS4_6LayoutINS5_IJNSA_ILi2EEESB_SB_EEENS5_IJSB_NSA_ILi0EEESW_EEEEENS5_IJNS4_10UnderscoreESZ_SZ_EEEEENS4_13SM90_TMA_LOADENS4_14ComposedLayoutINS4_7SwizzleILi1ELi4ELi3EEENS4_18smem_ptr_flag_bitsILi8EEENST_INS5_IJNSA_ILi8EEESH_EEENS5_IJSH_SB_EEEEEEEvNS4_8identityES12_S1C_vS1D_EENS_8epilogue10collective6detail29Sm90TmaWarpSpecializedAdapterINS1G_15DefaultEpilogueISJ_SK_SK_NS1F_6thread17LinearCombinationISJ_Li1EffLNS1K_9ScaleType4KindE0ELNS_15FloatRoundStyleE2ESJ_EENS1_15EpilogueDefaultEEEEEvvEEEEvNT_6ParamsE,"",@"SHT_CUDA_INFO"
	.sectionflags	@""
	.align	4


	//----- nvinfo : EIATTR_CUDA_API_VERSION
	.align		4
        /*0000*/ 	.byte	0x04, 0x37
        /*0002*/ 	.short	(.L_18 - .L_17)
.L_17:
        /*0004*/ 	.word	0x00000082


	//----- nvinfo : EIATTR_KPARAM_INFO
	.align		4
.L_18:
        /*0008*/ 	.byte	0x04, 0x17
        /*000a*/ 	.short	(.L_20 - .L_19)
.L_19:
        /*000c*/ 	.word	0x00000000
        /*0010*/ 	.short	0x0000
        /*0012*/ 	.short	0x0070
        /*0014*/ 	.byte	0x00, 0xf0, 0x01, 0x10


	//----- nvinfo : EIATTR_SPARSE_MMA_MASK
	.align		4
.L_20:
        /*0018*/ 	.byte	0x03, 0x50
        /*001a*/ 	.short	0x0000


	//----- nvinfo : EIATTR_MAXREG_COUNT
	.align		4
        /*001c*/ 	.byte	0x03, 0x1b
        /*001e*/ 	.short	0x00a8


	//----- nvinfo : EIATTR_NUM_BARRIERS
	.align		4
        /*0020*/ 	.byte	0x02, 0x4c
        /*0022*/ 	.byte	0x01
	.zero		1


	//----- nvinfo : EIATTR_ANNOTATIONS
	.align		4
        /*0024*/ 	.byte	0x04, 0x55
        /*0026*/ 	.short	(.L_22 - .L_21)


	//   ....[0]....
.L_21:
        /*0028*/ 	.word	0x00000001
        /*002c*/ 	.byte	0xf0, 0x05, 0x00, 0x00, 0x01, 0x00, 0x00, 0x00, 0x10, 0x06, 0x00, 0x00, 0x01, 0x00, 0x00, 0x00
        /* <DEDUP_REMOVED lines=193> */
        /*0c4c*/ 	.byte	0xc0, 0x03, 0x01, 0x00


	//----- nvinfo : EIATTR_MERCURY_ISA_VERSION
	.align		4
.L_22:
        /*0c50*/ 	.byte	0x03, 0x5f
        /*0c52*/ 	.short	0x0101


	//----- nvinfo : EIATTR_INT_WARP_WIDE_INSTR_OFFSETS
	.align		4
        /*0c54*/ 	.byte	0x04, 0x31
        /*0c56*/ 	.short	(.L_24 - .L_23)


	//   ....[0]....
.L_23:
        /*0c58*/ 	.word	0x000004c0


	//   ....[1]....
        /*0c5c*/ 	.word	0x000004d0


	//   ....[2]....
        /*0c60*/ 	.word	0x00000600


	//----- nvinfo : EIATTR_COOP_GROUP_MASK_REGIDS
	.align		4
.L_24:
        /*0c64*/ 	.byte	0x04, 0x29
        /*0c66*/ 	.short	(.L_26 - .L_25)


	//   ....[0]....
.L_25:
        /*0c68*/ 	.word	0xffffffff


	//   ....[1]....
        /*0c6c*/ 	.word	0xffffffff


	//   ....[2]....
        /*0c70*/ 	.word	0xffffffff


	//   ....[3]....
        /*0c74*/ 	.word	0xffffffff


	//   ....[4]....
        /*0c78*/ 	.word	0xffffffff


	//----- nvinfo : EIATTR_COOP_GROUP_INSTR_OFFSETS
	.align		4
.L_26:
        /*0c7c*/ 	.byte	0x04, 0x28
        /*0c7e*/ 	.short	(.L_28 - .L_27)


	//   ....[0]....
.L_27:
        /*0c80*/ 	.word	0x00000070


	//   ....[1]....
        /*0c84*/ 	.word	0x00000080


	//   ....[2]....
        /*0c88*/ 	.word	0x000001a0


	//   ....[3]....
        /*0c8c*/ 	.word	0x00000410


	//   ....[4]....
        /*0c90*/ 	.word	0x00001350


	//----- nvinfo : EIATTR_REG_RECONFIG
	.align		4
.L_28:
        /*0c94*/ 	.byte	0x01, 0x54
	.zero		2


	//----- nvinfo : EIATTR_MBARRIER_INSTR_OFFSETS
	.align		4
        /*0c98*/ 	.byte	0x04, 0x39
        /*0c9a*/ 	.short	(.L_30 - .L_29)


	//   ....[0]....
.L_29:
        /*0c9c*/ 	.word	0x00000320
        /*0ca0*/ 	.word	0x000000ff
        /*0ca4*/ 	.word	0x00000000
        /*0ca8*/ 	.short	0x0100
        /*0caa*/ 	.byte	0x09
	.zero		1


	//   ....[1]....
        /*0cac*/ 	.word	0x00000330
        /*0cb0*/ 	.word	0x000000ff
        /*0cb4*/ 	.word	0x00000038
        /*0cb8*/ 	.short	0x0100
        /*0cba*/ 	.byte	0x09
	.zero		1


	//   ....[2]....
        /*0cbc*/ 	.word	0x00000340
        /*0cc0*/ 	.word	0x000000ff
        /*0cc4*/ 	.word	0x00000008
        /*0cc8*/ 	.short	0x0100
        /*0cca*/ 	.byte	0x09
	.zero		1


	//   ....[3]....
        /*0ccc*/ 	.word	0x00000350
        /*0cd0*/ 	.word	0x000000ff
        /*0cd4*/ 	.word	0x00000040
        /*0cd8*/ 	.short	0x0100
        /*0cda*/ 	.byte	0x09
	.zero		1


	//   ....[4]....
        /*0cdc*/ 	.word	0x00000360
        /*0ce0*/ 	.word	0x000000ff
        /*0ce4*/ 	.word	0x00000010
        /*0ce8*/ 	.short	0x0100
        /*0cea*/ 	.byte	0x09
	.zero		1


	//   ....[5]....
        /*0cec*/ 	.word	0x00000370
        /*0cf0*/ 	.word	0x000000ff
        /*0cf4*/ 	.word	0x00000048
        /*0cf8*/ 	.short	0x0100
        /*0cfa*/ 	.byte	0x09
	.zero		1


	//   ....[6]....
        /*0cfc*/ 	.word	0x00000380
        /*0d00*/ 	.word	0x000000ff
        /*0d04*/ 	.word	0x00000018
        /*0d08*/ 	.short	0x0100
        /*0d0a*/ 	.byte	0x09
	.zero		1


	//   ....[7]....
        /*0d0c*/ 	.word	0x00000390
        /*0d10*/ 	.word	0x000000ff
        /*0d14*/ 	.word	0x00000050
        /*0d18*/ 	.short	0x0100
        /*0d1a*/ 	.byte	0x09
	.zero		1


	//   ....[8]....
        /*0d1c*/ 	.word	0x000003a0
        /*0d20*/ 	.word	0x000000ff
        /*0d24*/ 	.word	0x00000020
        /*0d28*/ 	.short	0x0100
        /*0d2a*/ 	.byte	0x09
	.zero		1


	//   ....[9]....
        /*0d2c*/ 	.word	0x000003b0
        /*0d30*/ 	.word	0x000000ff
        /*0d34*/ 	.word	0x00000058
        /*0d38*/ 	.short	0x0100
        /*0d3a*/ 	.byte	0x09
	.zero		1


	//   ....[10]....
        /*0d3c*/ 	.word	0x000003c0
        /*0d40*/ 	.word	0x000000ff
        /*0d44*/ 	.word	0x00000028
        /*0d48*/ 	.short	0x0100
        /*0d4a*/ 	.byte	0x09
	.zero		1


	//   ....[11]....
        /*0d4c*/ 	.word	0x000003d0
        /*0d50*/ 	.word	0x000000ff
        /*0d54*/ 	.word	0x00000060
        /*0d58*/ 	.short	0x0100
        /*0d5a*/ 	.byte	0x09
	.zero		1


	//   ....[12]....
        /*0d5c*/ 	.word	0x000003e0
        /*0d60*/ 	.word	0x000000ff
        /*0d64*/ 	.word	0x00000030
        /*0d68*/ 	.short	0x0100
        /*0d6a*/ 	.byte	0x09
	.zero		1


	//   ....[13]....
        /*0d6c*/ 	.word	0x000003f0
        /*0d70*/ 	.word	0x000000ff
        /*0d74*/ 	.word	0x00000068
        /*0d78*/ 	.short	0x0100
        /*0d7a*/ 	.byte	0x09
	.zero		1


	//   ....[14]....
        /*0d7c*/ 	.word	0x00000630
        /*0d80*/ 	.word	0x000000ff
        /*0d84*/ 	.word	0x00000080
        /*0d88*/ 	.short	0x0100
        /*0d8a*/ 	.byte	0x06
	.zero		1


	//   ....[15]....
        /*0d8c*/ 	.word	0x00000640
        /*0d90*/ 	.word	0x000000ff
        /*0d94*/ 	.word	0x00000088
        /*0d98*/ 	.short	0x0100
        /*0d9a*/ 	.byte	0x06
	.zero		1


	//   ....[16]....
        /*0d9c*/ 	.word	0x00001b60
        /*0da0*/ 	.word	0x000000ff
        /*0da4*/ 	.word	0x00000000
        /*0da8*/ 	.short	0x010a
        /*0daa*/ 	.byte	0x07
	.zero		1


	//   ....[17]....
        /*0dac*/ 	.word	0x00001bc0
        /*0db0*/ 	.word	0x000000ff
        /*0db4*/ 	.word	0x00000000
        /*0db8*/ 	.short	0x010a
        /*0dba*/ 	.byte	0x07
	.zero		1


	//   ....[18]....
        /*0dbc*/ 	.word	0x00002d90
        /*0dc0*/ 	.word	0x000000ff
        /*0dc4*/ 	.word	0x00000000
        /*0dc8*/ 	.short	0x010a
        /*0dca*/ 	.byte	0x09
	.zero		1


	//   ....[19]....
        /*0dcc*/ 	.word	0x00002dd0
        /*0dd0*/ 	.word	0x000000ff
        /*0dd4*/ 	.word	0x00000000
        /*0dd8*/ 	.short	0x010a
        /*0dda*/ 	.byte	0x09
	.zero		1


	//   ....[20]....
        /*0ddc*/ 	.word	0x00003dd0
        /*0de0*/ 	.word	0x000000ff
        /*0de4*/ 	.word	0x00000000
        /*0de8*/ 	.short	0x0101
        /*0dea*/ 	.byte	0x08
	.zero		1


	//   ....[21]....
        /*0dec*/ 	.word	0x00004fc0
        /*0df0*/ 	.word	0x000000ff
        /*0df4*/ 	.word	0x00000000
        /*0df8*/ 	.short	0x0101
        /*0dfa*/ 	.byte	0x06
	.zero		1


	//   ....[22]....
        /*0dfc*/ 	.word	0x0000f410
        /*0e00*/ 	.word	0x0000000d
        /*0e04*/ 	.word	0x00000038
        /*0e08*/ 	.short	0x010a
        /*0e0a*/ 	.byte	0x3f
	.zero		1


	//   ....[23]....
        /*0e0c*/ 	.word	0x0000f830
        /*0e10*/ 	.word	0x00000004
        /*0e14*/ 	.word	0x00000088
        /*0e18*/ 	.short	0x0101
        /*0e1a*/ 	.byte	0x3f
	.zero		1


	//   ....[24]....
        /*0e1c*/ 	.word	0x0000ff60
        /*0e20*/ 	.word	0x00000007
        /*0e24*/ 	.word	0x00000000
        /*0e28*/ 	.short	0x010a
        /*0e2a*/ 	.byte	0x3f
	.zero		1


	//   ....[25]....
        /*0e2c*/ 	.word	0x0000ffe0
        /*0e30*/ 	.word	0x00000009
        /*0e34*/ 	.word	0x00000000
        /*0e38*/ 	.short	0x010a
        /*0e3a*/ 	.byte	0x3f
	.zero		1


	//   ....[26]....
        /*0e3c*/ 	.word	0x00010070
        /*0e40*/ 	.word	0x00000006
        /*0e44*/ 	.word	0x00000000
        /*0e48*/ 	.short	0x010a
        /*0e4a*/ 	.byte	0x3f
	.zero		1


	//   ....[27]....
        /*0e4c*/ 	.word	0x00010100
        /*0e50*/ 	.word	0x00000009
        /*0e54*/ 	.word	0x00000000
        /*0e58*/ 	.short	0x010a
        /*0e5a*/ 	.byte	0x3f
	.zero		1


	//   ....[28]....
        /*0e5c*/ 	.word	0x00010190
        /*0e60*/ 	.word	0x00000006
        /*0e64*/ 	.word	0x00000000
        /*0e68*/ 	.short	0x010a
        /*0e6a*/ 	.byte	0x3f
	.zero		1


	//   ....[29]....
        /*0e6c*/ 	.word	0x00010220
        /*0e70*/ 	.word	0x00000009
        /*0e74*/ 	.word	0x00000000
        /*0e78*/ 	.short	0x010a
        /*0e7a*/ 	.byte	0x3f
	.zero		1


	//   ....[30]....
        /*0e7c*/ 	.word	0x000102b0
        /*0e80*/ 	.word	0x00000003
        /*0e84*/ 	.word	0x00000000
        /*0e88*/ 	.short	0x010a
        /*0e8a*/ 	.byte	0x3f
	.zero		1


	//   ....[31]....
        /*0e8c*/ 	.word	0x00010320
        /*0e90*/ 	.word	0x00000003
        /*0e94*/ 	.word	0x00000000
        /*0e98*/ 	.short	0x010a
        /*0e9a*/ 	.byte	0x3f
	.zero		1


	//   ....[32]....
        /*0e9c*/ 	.word	0x00010390
        /*0ea0*/ 	.word	0x00000000
        /*0ea4*/ 	.word	0x00000000
        /*0ea8*/ 	.short	0x010a
        /*0eaa*/ 	.byte	0x3f
	.zero		1


	//   ....[33]....
        /*0eac*/ 	.word	0x00010470
        /*0eb0*/ 	.word	0x0000000d
        /*0eb4*/ 	.word	0x00000038
        /*0eb8*/ 	.short	0x010a
        /*0eba*/ 	.byte	0x3f
	.zero		1


	//   ....[34]....
        /*0ebc*/ 	.word	0x00010550
        /*0ec0*/ 	.word	0x00000007
        /*0ec4*/ 	.word	0x00000000
        /*0ec8*/ 	.short	0x010a
        /*0eca*/ 	.byte	0x3f
	.zero		1


	//   ....[35]....
        /*0ecc*/ 	.word	0x000105a0
        /*0ed0*/ 	.word	0x00000009
        /*0ed4*/ 	.word	0x00000000
        /*0ed8*/ 	.short	0x010a
        /*0eda*/ 	.byte	0x3f
	.zero		1


	//   ....[36]....
        /*0edc*/ 	.word	0x000105f0
        /*0ee0*/ 	.word	0x00000006
        /*0ee4*/ 	.word	0x00000000
        /*0ee8*/ 	.short	0x010a
        /*0eea*/ 	.byte	0x3f
	.zero		1


	//   ....[37]....
        /*0eec*/ 	.word	0x00010640
        /*0ef0*/ 	.word	0x00000009
        /*0ef4*/ 	.word	0x00000000
        /*0ef8*/ 	.short	0x010a
        /*0efa*/ 	.byte	0x3f
	.zero		1


	//   ....[38]....
        /*0efc*/ 	.word	0x00010690
        /*0f00*/ 	.word	0x00000006
        /*0f04*/ 	.word	0x00000000
        /*0f08*/ 	.short	0x010a
        /*0f0a*/ 	.byte	0x3f
	.zero		1


	//   ....[39]....
        /*0f0c*/ 	.word	0x000106e0
        /*0f10*/ 	.word	0x00000009
        /*0f14*/ 	.word	0x00000000
        /*0f18*/ 	.short	0x010a
        /*0f1a*/ 	.byte	0x3f
	.zero		1


	//----- nvinfo : EIATTR_NUM_MBARRIERS
	.align		4
.L_30:
        /*0f1c*/ 	.byte	0x03, 0x38
        /*0f1e*/ 	.short	0x0010


	//----- nvinfo : EIATTR_EXIT_INSTR_OFFSETS
	.align		4
        /*0f20*/ 	.byte	0x04, 0x1c
        /*0f22*/ 	.short	(.L_32 - .L_31)


	//   ....[0]....
.L_31:
        /*0f24*/ 	.word	0x000006a0


	//   ....[1]....
        /*0f28*/ 	.word	0x00000ff0


	//   ....[2]....
        /*0f2c*/ 	.word	0x0000ea50


	//   ....[3]....
        /*0f30*/ 	.word	0x0000f0a0


	//   ....[4]....
        /*0f34*/ 	.word	0x00010300


	//----- nvinfo : EIATTR_MAX_THREADS
	.align		4
.L_32:
        /*0f38*/ 	.byte	0x04, 0x05
        /*0f3a*/ 	.short	(.L_34 - .L_33)
.L_33:
        /*0f3c*/ 	.word	0x00000180
        /*0f40*/ 	.word	0x00000001
        /*0f44*/ 	.word	0x00000001


	//----- nvinfo : EIATTR_CRS_STACK_SIZE
	.align		4
.L_34:
        /*0f48*/ 	.byte	0x04, 0x1e
        /*0f4a*/ 	.short	(.L_36 - .L_35)
.L_35:
        /*0f4c*/ 	.word	0x00000000


	//----- nvinfo : EIATTR_CBANK_PARAM_SIZE
	.align		4
.L_36:
        /*0f50*/ 	.byte	0x03, 0x19
        /*0f52*/ 	.short	0x0470


	//----- nvinfo : EIATTR_PARAM_CBANK
	.align		4
        /*0f54*/ 	.byte	0x04, 0x0a
        /*0f56*/ 	.short	(.L_38 - .L_37)
	.align		4
.L_37:
        /*0f58*/ 	.word	index@(.nv.constant0._ZN7cutlass13device_kernelINS_4gemm6kernel13GemmUniversalIN4cute5tupleIJiiiiEEENS1_10collective13CollectiveMmaINS1_37MainloopSm90TmaGmmaWarpSpecializedFP8ILi7ENS5_IJNS4_1CILi1EEESB_SB_EEENS1_35KernelTmaWarpSpecializedCooperativeEEENS5_IJNSA_ILi256EEENSA_ILi128EEENSA_ILi32EEEEEENS_12float_e4m3_tENS5_IJlSB_lEEESJ_SK_NS4_8TiledMMAINS4_8MMA_AtomIJNS4_4SM904GMMA31MMA_64x128x32_F32E4M3E4M3_SS_TNILNSO_7ScaleInE1ELSQ_1EEEEEENS4_6LayoutINS5_IJNSA_ILi2EEESB_SB_EEENS5_IJSB_NSA_ILi0EEESW_EEEEENS5_IJNS4_10UnderscoreESZ_SZ_EEEEENS4_13SM90_TMA_LOADENS4_14ComposedLayoutINS4_7SwizzleILi1ELi4ELi3EEENS4_18smem_ptr_flag_bitsILi8EEENST_INS5_IJNSA_ILi8EEESH_EEENS5_IJSH_SB_EEEEEEEvNS4_8identityES12_S1C_vS1D_EENS_8epilogue10collective6detail29Sm90TmaWarpSpecializedAdapterINS1G_15DefaultEpilogueISJ_SK_SK_NS1F_6thread17LinearCombinationISJ_Li1EffLNS1K_9ScaleType4KindE0ELNS_15FloatRoundStyleE2ESJ_EENS1_15EpilogueDefaultEEEEEvvEEEEvNT_6ParamsE)
        /*0f5c*/ 	.short	0x0210
        /*0f5e*/ 	.short	0x0470


	//----- nvinfo : EIATTR_SW_WAR
	.align		4
.L_38:
        /*0f60*/ 	.byte	0x04, 0x36
        /*0f62*/ 	.short	(.L_40 - .L_39)
.L_39:
        /*0f64*/ 	.word	0x00000008
.L_40:


//--------------------- .nv.callgraph             --------------------------
	.section	.nv.callgraph,"",@"SHT_CUDA_CALLGRAPH"
	.align	4
	.sectionentsize	8
	.align		4
        /*0000*/ 	.word	0x00000000
	.align		4
        /*0004*/ 	.word	0xffffffff
	.align		4
        /*0008*/ 	.word	0x00000000
	.align		4
        /*000c*/ 	.word	0xfffffffe
	.align		4
        /*0010*/ 	.word	0x00000000
	.align		4
        /*0014*/ 	.word	0xfffffffd
	.align		4
        /*0018*/ 	.word	0x00000000
	.align		4
        /*001c*/ 	.word	0xfffffffc


//--------------------- .nv.constant4             --------------------------
	.section	.nv.constant4,"a",@progbits
	.align	8
	.align		8
.nv.constant4:
        /*0000*/ 	.dword	_ZN40_INTERNAL_c9b2b876_4_k_cu_6253178d_235074cuda3std3__45__cpo5beginE
	.align		8
        /*0008*/ 	.dword	_ZN40_INTERNAL_c9b2b876_4_k_cu_6253178d_235074cuda3std3__45__cpo3endE
	.align		8
        /*0010*/ 	.dword	_ZN40_INTERNAL_c9b2b876_4_k_cu_6253178d_235074cuda3std3__45__cpo6cbeginE
	.align		8
        /*0018*/ 	.dword	_ZN40_INTERNAL_c9b2b876_4_k_cu_6253178d_235074cuda3std3__45__cpo4cendE
	.align		8
        /*0020*/ 	.dword	_ZN40_INTERNAL_c9b2b876_4_k_cu_6253178d_235074cuda3std3__442_GLOBAL__N__c9b2b876_4_k_cu_6253178d_235076ignoreE
	.align		8
        /*0028*/ 	.dword	_ZN40_INTERNAL_c9b2b876_4_k_cu_6253178d_235074cuda3std3__419piecewise_constructE
	.align		8
        /*0030*/ 	.dword	_ZN40_INTERNAL_c9b2b876_4_k_cu_6253178d_235074cuda3std3__48in_placeE
	.align		8
        /*0038*/ 	.dword	_ZN40_INTERNAL_c9b2b876_4_k_cu_6253178d_235074cuda3std6ranges3__45__cpo4swapE
	.align		8
        /*0040*/ 	.dword	_ZN40_INTERNAL_c9b2b876_4_k_cu_6253178d_235074cuda3std6ranges3__45__cpo9iter_moveE
	.align		8
        /*0048*/ 	.dword	_ZN40_INTERNAL_c9b2b876_4_k_cu_6253178d_235074cute7productE
	.align		8
        /*0050*/ 	.dword	_ZN40_INTERNAL_c9b2b876_4_k_cu_6253178d_235074cute1_E


//--------------------- .text._ZN7cutlass13device_kernelINS_4gemm6kernel13GemmUniversalIN4cute5tupleIJiiiiEEENS1_10collective13CollectiveMmaINS1_37MainloopSm90TmaGmmaWarpSpecializedFP8ILi7ENS5_IJNS4_1CILi1EEESB_SB_EEENS1_35KernelTmaWarpSpecializedCooperativeEEENS5_IJNSA_ILi256EEENSA_ILi128EEENSA_ILi32EEEEEENS_12float_e4m3_tENS5_IJlSB_lEEESJ_SK_NS4_8TiledMMAINS4_8MMA_AtomIJNS4_4SM904GMMA31MMA_64x128x32_F32E4M3E4M3_SS_TNILNSO_7ScaleInE1ELSQ_1EEEEEENS4_6LayoutINS5_IJNSA_ILi2EEESB_SB_EEENS5_IJSB_NSA_ILi0EEESW_EEEEENS5_IJNS4_10UnderscoreESZ_SZ_EEEEENS4_13SM90_TMA_LOADENS4_14ComposedLayoutINS4_7SwizzleILi1ELi4ELi3EEENS4_18smem_ptr_flag_bitsILi8EEENST_INS5_IJNSA_ILi8EEESH_EEENS5_IJSH_SB_EEEEEEEvNS4_8identityES12_S1C_vS1D_EENS_8epilogue10collective6detail29Sm90TmaWarpSpecializedAdapterINS1G_15DefaultEpilogueISJ_SK_SK_NS1F_6thread17LinearCombinationISJ_Li1EffLNS1K_9ScaleType4KindE0ELNS_15FloatRoundStyleE2ESJ_EENS1_15EpilogueDefaultEEEEEvvEEEEvNT_6ParamsE --------------------------
	.section	.text._ZN7cutlass13device_kernelINS_4gemm6kernel13GemmUniversalIN4cute5tupleIJiiiiEEENS1_10collective13CollectiveMmaINS1_37MainloopSm90TmaGmmaWarpSpecializedFP8ILi7ENS5_IJNS4_1CILi1EEESB_SB_EEENS1_35KernelTmaWarpSpecializedCooperativeEEENS5_IJNSA_ILi256EEENSA_ILi128EEENSA_ILi32EEEEEENS_12float_e4m3_tENS5_IJlSB_lEEESJ_SK_NS4_8TiledMMAINS4_8MMA_AtomIJNS4_4SM904GMMA31MMA_64x128x32_F32E4M3E4M3_SS_TNILNSO_7ScaleInE1ELSQ_1EEEEEENS4_6LayoutINS5_IJNSA_ILi2EEESB_SB_EEENS5_IJSB_NSA_ILi0EEESW_EEEEENS5_IJNS4_10UnderscoreESZ_SZ_EEEEENS4_13SM90_TMA_LOADENS4_14ComposedLayoutINS4_7SwizzleILi1ELi4ELi3EEENS4_18smem_ptr_flag_bitsILi8EEENST_INS5_IJNSA_ILi8EEESH_EEENS5_IJSH_SB_EEEEEEEvNS4_8identityES12_S1C_vS1D_EENS_8epilogue10collective6detail29Sm90TmaWarpSpecializedAdapterINS1G_15DefaultEpilogueISJ_SK_SK_NS1F_6thread17LinearCombinationISJ_Li1EffLNS1K_9ScaleType4KindE0ELNS_15FloatRoundStyleE2ESJ_EENS1_15EpilogueDefaultEEEEEvvEEEEvNT_6ParamsE,"ax",@progbits
	.align	128
.text._ZN7cutlass13device_kernelINS_4gemm6kernel13GemmUniversalIN4cute5tupleIJiiiiEEENS1_10collective13CollectiveMmaINS1_37MainloopSm90TmaGmmaWarpSpecializedFP8ILi7ENS5_IJNS4_1CILi1EEESB_SB_EEENS1_35KernelTmaWarpSpecializedCooperativeEEENS5_IJNSA_ILi256EEENSA_ILi128EEENSA_ILi32EEEEEENS_12float_e4m3_tENS5_IJlSB_lEEESJ_SK_NS4_8TiledMMAINS4_8MMA_AtomIJNS4_4SM904GMMA31MMA_64x128x32_F32E4M3E4M3_SS_TNILNSO_7ScaleInE1ELSQ_1EEEEEENS4_6LayoutINS5_IJNSA_ILi2EEESB_SB_EEENS5_IJSB_NSA_ILi0EEESW_EEEEENS5_IJNS4_10UnderscoreESZ_SZ_EEEEENS4_13SM90_TMA_LOADENS4_14ComposedLayoutINS4_7SwizzleILi1ELi4ELi3EEENS4_18smem_ptr_flag_bitsILi8EEENST_INS5_IJNSA_ILi8EEESH_EEENS5_IJSH_SB_EEEEEEEvNS4_8identityES12_S1C_vS1D_EENS_8epilogue10collective6detail29Sm90TmaWarpSpecializedAdapterINS1G_15DefaultEpilogueISJ_SK_SK_NS1F_6thread17LinearCombinationISJ_Li1EffLNS1K_9ScaleType4KindE0ELNS_15FloatRoundStyleE2ESJ_EENS1_15EpilogueDefaultEEEEEvvEEEEvNT_6ParamsE:
        .type           _ZN7cutlass13device_kernelINS_4gemm6kernel13GemmUniversalIN4cute5tupleIJiiiiEEENS1_10collective13CollectiveMmaINS1_37MainloopSm90TmaGmmaWarpSpecializedFP8ILi7ENS5_IJNS4_1CILi1EEESB_SB_EEENS1_35KernelTmaWarpSpecializedCooperativeEEENS5_IJNSA_ILi256EEENSA_ILi128EEENSA_ILi32EEEEEENS_12float_e4m3_tENS5_IJlSB_lEEESJ_SK_NS4_8TiledMMAINS4_8MMA_AtomIJNS4_4SM904GMMA31MMA_64x128x32_F32E4M3E4M3_SS_TNILNSO_7ScaleInE1ELSQ_1EEEEEENS4_6LayoutINS5_IJNSA_ILi2EEESB_SB_EEENS5_IJSB_NSA_ILi0EEESW_EEEEENS5_IJNS4_10UnderscoreESZ_SZ_EEEEENS4_13SM90_TMA_LOADENS4_14ComposedLayoutINS4_7SwizzleILi1ELi4ELi3EEENS4_18smem_ptr_flag_bitsILi8EEENST_INS5_IJNSA_ILi8EEESH_EEENS5_IJSH_SB_EEEEEEEvNS4_8identityES12_S1C_vS1D_EENS_8epilogue10collective6detail29Sm90TmaWarpSpecializedAdapterINS1G_15DefaultEpilogueISJ_SK_SK_NS1F_6thread17LinearCombinationISJ_Li1EffLNS1K_9ScaleType4KindE0ELNS_15FloatRoundStyleE2ESJ_EENS1_15EpilogueDefaultEEEEEvvEEEEvNT_6ParamsE,@function
        .size           _ZN7cutlass13device_kernelINS_4gemm6kernel13GemmUniversalIN4cute5tupleIJiiiiEEENS1_10collective13CollectiveMmaINS1_37MainloopSm90TmaGmmaWarpSpecializedFP8ILi7ENS5_IJNS4_1CILi1EEESB_SB_EEENS1_35KernelTmaWarpSpecializedCooperativeEEENS5_IJNSA_ILi256EEENSA_ILi128EEENSA_ILi32EEEEEENS_12float_e4m3_tENS5_IJlSB_lEEESJ_SK_NS4_8TiledMMAINS4_8MMA_AtomIJNS4_4SM904GMMA31MMA_64x128x32_F32E4M3E4M3_SS_TNILNSO_7ScaleInE1ELSQ_1EEEEEENS4_6LayoutINS5_IJNSA_ILi2EEESB_SB_EEENS5_IJSB_NSA_ILi0EEESW_EEEEENS5_IJNS4_10UnderscoreESZ_SZ_EEEEENS4_13SM90_TMA_LOADENS4_14ComposedLayoutINS4_7SwizzleILi1ELi4ELi3EEENS4_18smem_ptr_flag_bitsILi8EEENST_INS5_IJNSA_ILi8EEESH_EEENS5_IJSH_SB_EEEEEEEvNS4_8identityES12_S1C_vS1D_EENS_8epilogue10collective6detail29Sm90TmaWarpSpecializedAdapterINS1G_15DefaultEpilogueISJ_SK_SK_NS1F_6thread17LinearCombinationISJ_Li1EffLNS1K_9ScaleType4KindE0ELNS_15FloatRoundStyleE2ESJ_EENS1_15EpilogueDefaultEEEEEvvEEEEvNT_6ParamsE,(.L_x_335 - _ZN7cutlass13device_kernelINS_4gemm6kernel13GemmUniversalIN4cute5tupleIJiiiiEEENS1_10collective13CollectiveMmaINS1_37MainloopSm90TmaGmmaWarpSpecializedFP8ILi7ENS5_IJNS4_1CILi1EEESB_SB_EEENS1_35KernelTmaWarpSpecializedCooperativeEEENS5_IJNSA_ILi256EEENSA_ILi128EEENSA_ILi32EEEEEENS_12float_e4m3_tENS5_IJlSB_lEEESJ_SK_NS4_8TiledMMAINS4_8MMA_AtomIJNS4_4SM904GMMA31MMA_64x128x32_F32E4M3E4M3_SS_TNILNSO_7ScaleInE1ELSQ_1EEEEEENS4_6LayoutINS5_IJNSA_ILi2EEESB_SB_EEENS5_IJSB_NSA_ILi0EEESW_EEEEENS5_IJNS4_10UnderscoreESZ_SZ_EEEEENS4_13SM90_TMA_LOADENS4_14ComposedLayoutINS4_7SwizzleILi1ELi4ELi3EEENS4_18smem_ptr_flag_bitsILi8EEENST_INS5_IJNSA_ILi8EEESH_EEENS5_IJSH_SB_EEEEEEEvNS4_8identityES12_S1C_vS1D_EENS_8epilogue10collective6detail29Sm90TmaWarpSpecializedAdapterINS1G_15DefaultEpilogueISJ_SK_SK_NS1F_6thread17LinearCombinationISJ_Li1EffLNS1K_9ScaleType4KindE0ELNS_15FloatRoundStyleE2ESJ_EENS1_15EpilogueDefaultEEEEEvvEEEEvNT_6ParamsE)
        .other          _ZN7cutlass13device_kernelINS_4gemm6kernel13GemmUniversalIN4cute5tupleIJiiiiEEENS1_10collective13CollectiveMmaINS1_37MainloopSm90TmaGmmaWarpSpecializedFP8ILi7ENS5_IJNS4_1CILi1EEESB_SB_EEENS1_35KernelTmaWarpSpecializedCooperativeEEENS5_IJNSA_ILi256EEENSA_ILi128EEENSA_ILi32EEEEEENS_12float_e4m3_tENS5_IJlSB_lEEESJ_SK_NS4_8TiledMMAINS4_8MMA_AtomIJNS4_4SM904GMMA31MMA_64x128x32_F32E4M3E4M3_SS_TNILNSO_7ScaleInE1ELSQ_1EEEEEENS4_6LayoutINS5_IJNSA_ILi2EEESB_SB_EEENS5_IJSB_NSA_ILi0EEESW_EEEEENS5_IJNS4_10UnderscoreESZ_SZ_EEEEENS4_13SM90_TMA_LOADENS4_14ComposedLayoutINS4_7SwizzleILi1ELi4ELi3EEENS4_18smem_ptr_flag_bitsILi8EEENST_INS5_IJNSA_ILi8EEESH_EEENS5_IJSH_SB_EEEEEEEvNS4_8identityES12_S1C_vS1D_EENS_8epilogue10collective6detail29Sm90TmaWarpSpecializedAdapterINS1G_15DefaultEpilogueISJ_SK_SK_NS1F_6thread17LinearCombinationISJ_Li1EffLNS1K_9ScaleType4KindE0ELNS_15FloatRoundStyleE2ESJ_EENS1_15EpilogueDefaultEEEEEvvEEEEvNT_6ParamsE,@"STO_CUDA_ENTRY STV_DEFAULT"
_ZN7cutlass13device_kernelINS_4gemm6kernel13GemmUniversalIN4cute5tupleIJiiiiEEENS1_10collective13CollectiveMmaINS1_37MainloopSm90TmaGmmaWarpSpecializedFP8ILi7ENS5_IJNS4_1CILi1EEESB_SB_EEENS1_35KernelTmaWarpSpecializedCooperativeEEENS5_IJNSA_ILi256EEENSA_ILi128EEENSA_ILi32EEEEEENS_12float_e4m3_tENS5_IJlSB_lEEESJ_SK_NS4_8TiledMMAINS4_8MMA_AtomIJNS4_4SM904GMMA31MMA_64x128x32_F32E4M3E4M3_SS_TNILNSO_7ScaleInE1ELSQ_1EEEEEENS4_6LayoutINS5_IJNSA_ILi2EEESB_SB_EEENS5_IJSB_NSA_ILi0EEESW_EEEEENS5_IJNS4_10UnderscoreESZ_SZ_EEEEENS4_13SM90_TMA_LOADENS4_14ComposedLayoutINS4_7SwizzleILi1ELi4ELi3EEENS4_18smem_ptr_flag_bitsILi8EEENST_INS5_IJNSA_ILi8EEESH_EEENS5_IJSH_SB_EEEEEEEvNS4_8identityES12_S1C_vS1D_EENS_8epilogue10collective6detail29Sm90TmaWarpSpecializedAdapterINS1G_15DefaultEpilogueISJ_SK_SK_NS1F_6thread17LinearCombinationISJ_Li1EffLNS1K_9ScaleType4KindE0ELNS_15FloatRoundStyleE2ESJ_EENS1_15EpilogueDefaultEEEEEvvEEEEvNT_6ParamsE:
[----:B------:R-:W0:Y:S02]  /*0000*/  LDC R1, c[0x0][0x28] ;  /* 0x00000a00ff017b82 */ /* 0x000e240000000800 */
[----:B0-----:R-:W-:Y:S01]  /*0010*/  VIADD R1, R1, 0xffffff00 ;  /* 0xffffff0001017836 */ /* 0x001fe20000000000 */
[----:B------:R-:W0:Y:S01]  /*0020*/  S2R R2, SR_TID.X ;  /* 0x0000000000027919 */ /* 0x000e220000002100 */
[----:B------:R-:W-:Y:S01]  /*0030*/  ELECT P0, URZ, PT ;  /* 0x00000000003f782f */ /* 0x000fe20003800000 */
[----:B------:R-:W-:Y:S01]  /*0040*/  BSSY B0, `(.L_x_0) ;  /* 0x0000015000007945 */ /* 0x000fe20003800000 */
[--C-:B0-----:R-:W-:Y:S02]  /*0050*/  SHF.R.U32.HI R0, RZ, 0x5, R2.reuse ;  /* 0x00000005ff007819 */ /* 0x101fe40000011602 */
[----:B------:R-:W-:-:S03]  /*0060*/  SHF.R.U32.HI R2, RZ, 0x7, R2 ;  /* 0x00000007ff027819 */ /* 0x000fc60000011602 */
[----:B------:R-:W0:Y:S04]  /*0070*/  SHFL.IDX PT, R3, R0, RZ, 0x1f ;  /* 0x00001fff00037589 */ /* 0x000e2800000e0000 */
[----:B------:R-:W1:Y:S01]  /*0080*/  SHFL.IDX PT, R2, R2, RZ, 0x1f ;  /* 0x00001fff02027589 */ /* 0x000e6200000e0000 */
[----:B0-----:R-:W-:Y:S02]  /*0090*/  R2UR UR4, R3 ;  /* 0x00000000030472ca */ /* 0x001fe400000e0000 */
[----:B-1----:R-:W-:-:S11]  /*00a0*/  R2UR UR6, R2 ;  /* 0x00000000020672ca */ /* 0x002fd600000e0000 */
[----:B------:R-:W-:Y:S02]  /*00b0*/  USHF.R.S32.HI UR5, URZ, 0x1f, UR4 ;  /* 0x0000001f3f057899 */ /* 0x000fe40008011404 */
[----:B------:R-:W-:Y:S02]  /*00c0*/  ISETP.NE.OR P0, PT, RZ, UR4, !P0 ;  /* 0x00000004ff007c0c */ /* 0x000fe4000c705670 */
[----:B------:R-:W-:-:S04]  /*00d0*/  ULEA.HI UR5, UR5, UR4, URZ, 0x2 ;  /* 0x0000000405057291 */ /* 0x000fc8000f8f103f */
[----:B------:R-:W-:-:S04]  /*00e0*/  ULOP3.LUT UR5, UR5, 0xfffffffc, URZ, 0xc0, !UPT ;  /* 0xfffffffc05057892 */ /* 0x000fc8000f8ec03f */
[----:B------:R-:W-:-:S03]  /*00f0*/  UIADD3 UR8, UR4, -UR5, URZ ;  /* 0x8000000504087290 */ /* 0x000fc6000fffe03f */
[----:B------:R-:W-:Y:S09]  /*0100*/  @P0 BRA `(.L_x_1) ;  /* 0x0000000000200947 */ /* 0x000ff20003800000 */
[----:B------:R-:W-:Y:S02]  /*0110*/  ULDC.64 UR4, c[0x0][0x198] ;  /* 0x0000660000047ab9 */ /* 0x000fe40000000a00 */
[----:B------:R-:W-:Y:S02]  /*0120*/  UIADD3 UR10, UP0, UR4, 0xf0, URZ ;  /* 0x000000f0040a7890 */ /* 0x000fe4000ff1e03f */
[----:B------:R-:W-:Y:S02]  /*0130*/  UIADD3 UR4, UP1, UR4, 0x1f0, URZ ;  /* 0x000001f004047890 */ /* 0x000fe4000ff3e03f */
[----:B------:R-:W-:Y:S02]  /*0140*/  UIADD3.X UR11, URZ, UR5, URZ, UP0, !UPT ;  /* 0x000000053f0b7290 */ /* 0x000fe400087fe43f */
[----:B------:R-:W-:-:S07]  /*0150*/  UIADD3.X UR5, URZ, UR5, URZ, UP1, !UPT ;  /* 0x000000053f057290 */ /* 0x000fce0008ffe43f */
[----:B------:R0:W-:Y:S02]  /*0160*/  UTMACCTL.PF [UR10] ;  /* 0x000000000a0079b9 */ /* 0x0001e40008040000 */
[----:B------:R0:W-:Y:S02]  /*0170*/  UTMACCTL.PF [UR4] ;  /* 0x00000000040079b9 */ /* 0x0001e40008040000 */
[----:B0-----:R-:W-:Y:S01]  /*0180*/  NOP ;  /* 0x0000000000007918 */ /* 0x001fe20000000000 */
.L_x_1:
[----:B------:R-:W-:Y:S05]  /*0190*/  BSYNC B0 ;  /* 0x0000000000007941 */ /* 0x000fea0003800000 */
.L_x_0:
[----:B------:R-:W0:Y:S01]  /*01a0*/  SHFL.IDX PT, R2, R0, RZ, 0x1f ;  /* 0x00001fff00027589 */ /* 0x000e2200000e0000 */
[----:B------:R-:W-:Y:S01]  /*01b0*/  UISETP.NE.AND UP0, UPT, UR8, 0x3, UPT ;  /* 0x000000030800788c */ /* 0x000fe2000bf05270 */
[----:B------:R-:W-:Y:S01]  /*01c0*/  ISETP.NE.AND P1, PT, RZ, UR6, PT ;  /* 0x00000006ff007c0c */ /* 0x000fe2000bf25270 */
[----:B------:R-:W-:Y:S02]  /*01d0*/  UIADD3 UR10, UR6, -0x1, URZ ;  /* 0xffffffff060a7890 */ /* 0x000fe4000fffe03f */
[----:B------:R-:W-:Y:S02]  /*01e0*/  UISETP.EQ.OR UP0, UPT, UR8, URZ, !UP0 ;  /* 0x0000003f0800728c */ /* 0x000fe4000c702670 */
[----:B------:R-:W-:Y:S02]  /*01f0*/  UISETP.GE.U32.AND UP1, UPT, UR10, 0x2, UPT ;  /* 0x000000020a00788c */ /* 0x000fe4000bf26070 */
[----:B------:R-:W-:-:S04]  /*0200*/  UISETP.EQ.AND UP0, UPT, UR6, URZ, UP0 ;  /* 0x0000003f0600728c */ /* 0x000fc80008702270 */
[----:B------:R-:W-:-:S04]  /*0210*/  USEL UR13, URZ, 0x1, !UP0 ;  /* 0x000000013f0d7887 */ /* 0x000fc8000c000000 */
[----:B------:R-:W-:Y:S01]  /*0220*/  USEL UR13, UR13, 0x2, UP1 ;  /* 0x000000020d0d7887 */ /* 0x000fe20008800000 */
[----:B0-----:R-:W-:-:S13]  /*0230*/  ISETP.NE.AND P0, PT, R2, RZ, PT ;  /* 0x000000ff0200720c */ /* 0x001fda0003f05270 */
[----:B------:R-:W-:Y:S05]  /*0240*/  @P0 BRA `(.L_x_2) ;  /* 0x0000000000700947 */ /* 0x000fea0003800000 */
[----:B------:R-:W0:Y:S01]  /*0250*/  S2UR UR9, SR_CgaCtaId ;  /* 0x00000000000979c3 */ /* 0x000e220000008800 */
[----:B------:R-:W-:Y:S01]  /*0260*/  UMOV UR4, 0x400 ;  /* 0x0000040000047882 */ /* 0x000fe20000000000 */
[----:B------:R-:W-:Y:S01]  /*0270*/  UMOV UR5, 0x1 ;  /* 0x0000000100057882 */ /* 0x000fe20000000000 */
[----:B------:R-:W-:Y:S01]  /*0280*/  UMOV UR6, 0x100 ;  /* 0x0000010000067882 */ /* 0x000fe20000000000 */
[----:B------:R-:W-:Y:S01]  /*0290*/  ELECT P0, URZ, PT ;  /* 0x00000000003f782f */ /* 0x000fe20003800000 */
[----:B------:R-:W-:-:S04]  /*02a0*/  UIADD3 UR6, -UR6, 0x100000, URZ ;  /* 0x0010000006067890 */ /* 0x000fc8000fffe13f */
[----:B------:R-:W-:Y:S02]  /*02b0*/  USHF.L.U32 UR7, UR6, 0xb, URZ ;  /* 0x0000000b06077899 */ /* 0x000fe4000800063f */
[----:B------:R-:W-:Y:S02]  /*02c0*/  USHF.L.U32 UR6, UR6, 0x1, URZ ;  /* 0x0000000106067899 */ /* 0x000fe4000800063f */
[----:B0-----:R-:W-:Y:S02]  /*02d0*/  ULEA UR9, UR9, UR4, 0x18 ;  /* 0x0000000409097291 */ /* 0x001fe4000f8ec03f */
[----:B------:R-:W-:-:S04]  /*02e0*/  UIADD3 UR4, -UR5, 0x100000, URZ ;  /* 0x0010000005047890 */ /* 0x000fc8000fffe13f */
[----:B------:R-:W-:Y:S02]  /*02f0*/  USHF.L.U32 UR5, UR4, 0xb, URZ ;  /* 0x0000000b04057899 */ /* 0x000fe4000800063f */
[----:B------:R-:W-:Y:S01]  /*0300*/  USHF.L.U32 UR4, UR4, 0x1, URZ ;  /* 0x0000000104047899 */ /* 0x000fe2000800063f */
[----:B------:R-:W0:Y:S11]  /*0310*/  FENCE.VIEW.ASYNC.S ;  /* 0x00000000000073c6 */ /* 0x000e360000000000 */
[----:B0-----:R0:W1:Y:S01]  /*0320*/  SYNCS.EXCH.64 URZ, [UR9], UR4 ;  /* 0x00000004093f75b2 */ /* 0x0010620008000100 */
[----:B------:R0:W2:Y:S01]  /*0330*/  SYNCS.EXCH.64 URZ, [UR9+0x38], UR6 ;  /* 0x00003806093f75b2 */ /* 0x0000a20008000100 */
[----:B------:R0:W3:Y:S01]  /*0340*/  SYNCS.EXCH.64 URZ, [UR9+0x8], UR4 ;  /* 0x00000804093f75b2 */ /* 0x0000e20008000100 */
[----:B------:R0:W4:Y:S01]  /*0350*/  SYNCS.EXCH.64 URZ, [UR9+0x40], UR6 ;  /* 0x00004006093f75b2 */ /* 0x0001220008000100 */
[----:B------:R0:W0:Y:S01]  /*0360*/  SYNCS.EXCH.64 URZ, [UR9+0x10], UR4 ;  /* 0x00001004093f75b2 */ /* 0x0000220008000100 */
        /* <DEDUP_REMOVED lines=9> */
[----:B------:R-:W-:Y:S01]  /*0400*/  NOP ;  /* 0x0000000000007918 */ /* 0x000fe20000000000 */
.L_x_2:
[----:B------:R-:W5:Y:S01]  /*0410*/  SHFL.IDX PT, R0, R0, RZ, 0x1f ;  /* 0x00001fff00007589 */ /* 0x000f6200000e0000 */
[----:B------:R-:W1:Y:S01]  /*0420*/  LDC R2, c[0x0][0x65c] ;  /* 0x00019700ff027b82 */ /* 0x000e620000000800 */
[----:B------:R-:W-:Y:S01]  /*0430*/  ELECT P0, URZ, PT ;  /* 0x00000000003f782f */ /* 0x000fe20003800000 */
[----:B------:R-:W-:Y:S01]  /*0440*/  IMAD.MOV.U32 R3, RZ, RZ, RZ ;  /* 0x000000ffff037224 */ /* 0x000fe200078e00ff */
[----:B0-----:R-:W-:Y:S01]  /*0450*/  UMOV UR4, 0x20 ;  /* 0x0000002000047882 */ /* 0x001fe20000000000 */
[----:B------:R-:W-:Y:S01]  /*0460*/  NOP ;  /* 0x0000000000007918 */ /* 0x000fe20000000000 */
[----:B------:R-:W-:Y:S01]  /*0470*/  NOP ;  /* 0x0000000000007918 */ /* 0x000fe20000000000 */
[----:B-----5:R-:W-:Y:S02]  /*0480*/  ISETP.NE.OR P0, PT, R0, RZ, !P0 ;  /* 0x000000ff0000720c */ /* 0x020fe40004705670 */
[----:B-1----:R-:W-:Y:S01]  /*0490*/  ISETP.NE.AND P4, PT, R2, 0x1, PT ;  /* 0x000000010200780c */ /* 0x002fe20003f85270 */
[----:B------:R-:W0:Y:S01]  /*04a0*/  S2R R0, SR_CTAID.Y ;  /* 0x0000000000007919 */ /* 0x000e220000002600 */
[----:B------:R-:W1:Y:S09]  /*04b0*/  S2R R2, SR_CTAID.X ;  /* 0x0000000000027919 */ /* 0x000e720000002500 */
[----:B------:R-:W-:Y:S01]  /*04c0*/  VOTEU.ALL UP0, P0 ;  /* 0x00000000003f7886 */ /* 0x000fe20000000000 */
[----:B------:R-:W-:Y:S01]  /*04d0*/  VOTEU.ALL UP1, P0 ;  /* 0x00000000003f7886 */ /* 0x000fe20000020000 */
[----:B------:R-:W1:Y:S01]  /*04e0*/  @P4 LDC R7, c[0x0][0x10] ;  /* 0x00000400ff074b82 */ /* 0x000e620000000800 */
[----:B------:R-:W-:-:S02]  /*04f0*/  @P4 IMAD.MOV.U32 R5, RZ, RZ, RZ ;  /* 0x000000ffff054224 */ /* 0x000fc400078e00ff */
[----:B------:R-:W-:Y:S01]  /*0500*/  @P4 IMAD.MOV.U32 R11, RZ, RZ, RZ ;  /* 0x000000ffff0b4224 */ /* 0x000fe200078e00ff */
[----:B------:R-:W-:Y:S01]  /*0510*/  @!UP0 UMOV UR6, 0x400 ;  /* 0x0000040000068882 */ /* 0x000fe20000000000 */
[----:B------:R-:W-:-:S04]  /*0520*/  @!UP0 UIADD3 UR4, -UR4, 0x100000, URZ ;  /* 0x0010000004048890 */ /* 0x000fc8000fffe13f */
[----:B------:R-:W-:Y:S02]  /*0530*/  @!UP0 USHF.L.U32 UR5, UR4, 0xb, URZ ;  /* 0x0000000b04058899 */ /* 0x000fe4000800063f */
[----:B------:R-:W-:Y:S01]  /*0540*/  @!UP0 USHF.L.U32 UR4, UR4, 0x1, URZ ;  /* 0x0000000104048899 */ /* 0x000fe2000800063f */
[----:B------:R-:W5:Y:S08]  /*0550*/  @!P4 LDC R9, c[0x0][0xc] ;  /* 0x00000300ff09cb82 */ /* 0x000f700000000800 */
[----:B------:R-:W2:Y:S01]  /*0560*/  @!UP0 S2UR UR7, SR_CgaCtaId ;  /* 0x00000000000789c3 */ /* 0x000ea20000008800 */
[----:B0-----:R-:W-:-:S04]  /*0570*/  @P4 IMAD.MOV.U32 R4, RZ, RZ, R0 ;  /* 0x000000ffff044224 */ /* 0x001fc800078e0000 */
[----:B-1----:R-:W-:-:S04]  /*0580*/  @P4 IMAD.WIDE.U32 R6, R2, R7, R4 ;  /* 0x0000000702064225 */ /* 0x002fc800078e0004 */
[----:B------:R-:W-:Y:S02]  /*0590*/  @P4 IMAD.MOV.U32 R16, RZ, RZ, R6 ;  /* 0x000000ffff104224 */ /* 0x000fe400078e0006 */
[----:B------:R-:W-:Y:S02]  /*05a0*/  @P4 IMAD.IADD R17, R7, 0x1, R11 ;  /* 0x0000000107114824 */ /* 0x000fe400078e020b */
[----:B-----5:R-:W-:-:S04]  /*05b0*/  @!P4 IMAD.WIDE.U32 R4, R9, R0, R2 ;  /* 0x000000000904c225 */ /* 0x020fc800078e0002 */
[----:B------:R-:W-:Y:S02]  /*05c0*/  @!P4 IMAD.MOV.U32 R16, RZ, RZ, R4 ;  /* 0x000000ffff10c224 */ /* 0x000fe400078e0004 */
[----:B------:R-:W-:Y:S01]  /*05d0*/  @!P4 IMAD.MOV.U32 R17, RZ, RZ, R5 ;  /* 0x000000ffff11c224 */ /* 0x000fe200078e0005 */
[----:B--2---:R-:W-:Y:S02]  /*05e0*/  @!UP0 ULEA UR6, UR7, UR6, 0x18 ;  /* 0x0000000607068291 */ /* 0x004fe4000f8ec03f */
[----:B------:R0:W-:Y:S01]  /*05f0*/  STL [R1+0x7c], R16 ;  /* 0x00007c1001007387 */ /* 0x0001e20000100800 */
[----:B------:R-:W-:-:S03]  /*0600*/  VOTEU.ALL UP0, P0 ;  /* 0x00000000003f7886 */ /* 0x000fc60000000000 */
[----:B------:R0:W-:Y:S04]  /*0610*/  STL [R1+0x78], R17 ;  /* 0x0000781101007387 */ /* 0x0001e80000100800 */
[----:B------:R-:W1:Y:S02]  /*0620*/  FENCE.VIEW.ASYNC.S ;  /* 0x00000000000073c6 */ /* 0x000e640000000000 */
[----:B-1----:R0:W3:Y:S01]  /*0630*/  @!UP0 SYNCS.EXCH.64 URZ, [UR6+0x80], UR4 ;  /* 0x00008004063f85b2 */ /* 0x0020e20008000100 */
[----:B------:R0:W3:Y:S01]  /*0640*/  @!UP1 SYNCS.EXCH.64 URZ, [UR6+0x88], UR4 ;  /* 0x00008804063f95b2 */ /* 0x0000e20008000100 */
[----:B------:R-:W-:Y:S01]  /*0650*/  NOP ;  /* 0x0000000000007918 */ /* 0x000fe20000000000 */
[----:B---34-:R-:W-:Y:S06]  /*0660*/  BAR.SYNC.DEFER_BLOCKING 0x0 ;  /* 0x0000000000007b1d */ /* 0x018fec0000010000 */
[----:B0-----:R-:W-:Y:S05]  /*0670*/  @!P1 BRA `(.L_x_3) ;  /* 0x000000e000f89947 */ /* 0x001fea0003800000 */
[----:B------:R-:W-:-:S06]  /*0680*/  UISETP.GT.U32.AND UP0, UPT, UR10, 0x1, UPT ;  /* 0x000000010a00788c */ /* 0x000fcc000bf04070 */
[----:B------:R-:W-:-:S13]  /*0690*/  PLOP3.LUT P0, PT, PT, PT, UP0, 0x80, 0x0 ;  /* 0x000000000000781c */ /* 0x000fda0003f0f008 */
[----:B------:R-:W-:Y:S05]  /*06a0*/  @P0 EXIT ;  /* 0x000000000000094d */ /* 0x000fea0003800000 */
[----:B------:R-:W-:Y:S01]  /*06b0*/  IMAD.MOV.U32 R6, RZ, RZ, -0x1 ;  /* 0xffffffffff067424 */ /* 0x000fe200078e00ff */
[----:B------:R-:W-:Y:S01]  /*06c0*/  ULDC.64 UR4, c[0x0][0x650] ;  /* 0x0001940000047ab9 */ /* 0x000fe20000000a00 */
[----:B------:R-:W-:Y:S01]  /*06d0*/  IMAD.MOV.U32 R5, RZ, RZ, -0x1 ;  /* 0xffffffffff057424 */ /* 0x000fe200078e00ff */
[----:B------:R-:W-:Y:S01]  /*06e0*/  ISETP.GE.U32.AND P0, PT, R16, UR4, PT ;  /* 0x0000000410007c0c */ /* 0x000fe2000bf06070 */
[----:B------:R-:W-:Y:S01]  /*06f0*/  UMOV UR22, 0xffffffff ;  /* 0xffffffff00167882 */ /* 0x000fe20000000000 */
[----:B------:R0:W-:Y:S01]  /*0700*/  STL [R1+0x84], R6 ;  /* 0x0000840601007387 */ /* 0x0001e20000100800 */
[----:B------:R-:W-:Y:S02]  /*0710*/  PRMT R4, RZ, 0x7610, R4 ;  /* 0x00007610ff047816 */ /* 0x000fe40000000004 */
[----:B------:R-:W-:Y:S01]  /*0720*/  ISETP.GE.U32.AND.EX P0, PT, R17, UR5, PT, P0 ;  /* 0x0000000511007c0c */ /* 0x000fe2000bf06100 */
[----:B------:R0:W-:-:S12]  /*0730*/  STL [R1+0x80], R5 ;  /* 0x0000800501007387 */ /* 0x0001d80000100800 */
[----:B0-----:R-:W-:Y:S05]  /*0740*/  @P0 BRA `(.L_x_4) ;  /* 0x0000000400680947 */ /* 0x001fea0003800000 */
[----:B------:R-:W0:Y:S01]  /*0750*/  LDC.64 R12, c[0x0][0x628] ;  /* 0x00018a00ff0c7b82 */ /* 0x000e220000000a00 */
[----:B------:R-:W-:Y:S02]  /*0760*/  IMAD.MOV.U32 R4, RZ, RZ, R16 ;  /* 0x000000ffff047224 */ /* 0x000fe400078e0010 */
[----:B------:R-:W-:-:S05]  /*0770*/  IMAD.MOV.U32 R5, RZ, RZ, R17 ;  /* 0x000000ffff057224 */ /* 0x000fca00078e0011 */
[----:B------:R-:W1:Y:S08]  /*0780*/  LDC R10, c[0x0][0x630] ;  /* 0x00018c00ff0a7b82 */ /* 0x000e700000000800 */
[----:B------:R-:W2:Y:S01]  /*0790*/  LDC.64 R14, c[0x0][0x620] ;  /* 0x00018800ff0e7b82 */ /* 0x000ea20000000a00 */
[----:B0-----:R-:W-:-:S04]  /*07a0*/  ISETP.NE.U32.AND P0, PT, R12, RZ, PT ;  /* 0x000000ff0c00720c */ /* 0x001fc80003f05070 */
[----:B------:R-:W-:-:S13]  /*07b0*/  ISETP.NE.AND.EX P0, PT, R13, RZ, PT, P0 ;  /* 0x000000ff0d00720c */ /* 0x000fda0003f05300 */
[----:B-12---:R-:W-:Y:S05]  /*07c0*/  @!P0 BRA `(.L_x_5) ;  /* 0x0000000000288947 */ /* 0x006fea0003800000 */
[----:B------:R-:W0:Y:S02]  /*07d0*/  LDC R9, c[0x0][0x634] ;  /* 0x00018d00ff097b82 */ /* 0x000e240000000800 */
[----:B0-----:R-:W-:-:S05]  /*07e0*/  IADD3 R9, P0, R16, R9, RZ ;  /* 0x0000000910097210 */ /* 0x001fca0007f1e0ff */
[----:B------:R-:W-:-:S04]  /*07f0*/  IMAD.X R11, RZ, RZ, R17, P0 ;  /* 0x000000ffff0b7224 */ /* 0x000fc800000e0611 */
[----:B------:R-:W-:-:S04]  /*0800*/  IMAD.WIDE.U32 R4, R11, R12, RZ ;  /* 0x0000000c0b047225 */ /* 0x000fc800078e00ff */
[----:B------:R-:W-:-:S04]  /*0810*/  IMAD.WIDE.U32 R6, P0, R9, R13, R4 ;  /* 0x0000000d09067225 */ /* 0x000fc80007800004 */
[----:B------:R-:W-:-:S04]  /*0820*/  IMAD.WIDE.U32 R4, R9, R12, RZ ;  /* 0x0000000c09047225 */ /* 0x000fc800078e00ff */
[----:B------:R-:W-:Y:S01]  /*0830*/  IMAD.X R9, RZ, RZ, RZ, P0 ;  /* 0x000000ffff097224 */ /* 0x000fe200000e06ff */
[----:B------:R-:W-:Y:S01]  /*0840*/  IADD3 RZ, P0, R5, R6, RZ ;  /* 0x0000000605ff7210 */ /* 0x000fe20007f1e0ff */
[----:B------:R-:W-:-:S04]  /*0850*/  IMAD.MOV.U32 R8, RZ, RZ, R7 ;  /* 0x000000ffff087224 */ /* 0x000fc800078e0007 */
[----:B------:R-:W-:-:S08]  /*0860*/  IMAD.WIDE.U32.X R4, R11, R13, R8, P0 ;  /* 0x0000000d0b047225 */ /* 0x000fd000000e0408 */
.L_x_5:
[-CC-:B------:R-:W-:Y:S01]  /*0870*/  SHF.R.U64 R24, R4, R10.reuse, R5.reuse ;  /* 0x0000000a04187219 */ /* 0x180fe20000001205 */
[----:B------:R-:W0:Y:S01]  /*0880*/  LDC R8, c[0x0][0x618] ;  /* 0x00018600ff087b82 */ /* 0x000e220000000800 */
[----:B------:R-:W-:Y:S01]  /*0890*/  SHF.R.U32.HI R4, RZ, R10, R5 ;  /* 0x0000000aff047219 */ /* 0x000fe20000011605 */
[----:B------:R-:W-:Y:S01]  /*08a0*/  ULDC UR4, c[0x0][0x150] ;  /* 0x0000540000047ab9 */ /* 0x000fe20000000800 */
[----:B------:R-:W-:Y:S01]  /*08b0*/  IADD3 R9, P0, RZ, -R24, RZ ;  /* 0x80000018ff097210 */ /* 0x000fe20007f1e0ff */
[----:B------:R-:W-:Y:S01]  /*08c0*/  IMAD.MOV.U32 R5, RZ, RZ, R17 ;  /* 0x000000ffff057224 */ /* 0x000fe200078e0011 */
[----:B------:R-:W-:-:S03]  /*08d0*/  I2FP.F32.U32 R3, R2 ;  /* 0x0000000200037245 */ /* 0x000fc60000201000 */
[----:B------:R-:W1:Y:S01]  /*08e0*/  LDC.64 R18, c[0x0][0x640] ;  /* 0x00019000ff127b82 */ /* 0x000e620000000a00 */
[----:B------:R-:W-:Y:S02]  /*08f0*/  IMAD.X R11, RZ, RZ, ~R4, P0 ;  /* 0x000000ffff0b7224 */ /* 0x000fe400000e0e04 */
[----:B------:R-:W-:Y:S01]  /*0900*/  FMUL R3, R3, UR4 ;  /* 0x0000000403037c20 */ /* 0x000fe20008400000 */
[----:B------:R-:W-:Y:S01]  /*0910*/  IMAD.MOV.U32 R4, RZ, RZ, R16 ;  /* 0x000000ffff047224 */ /* 0x000fe200078e0010 */
[----:B------:R-:W-:Y:S01]  /*0920*/  ULDC UR4, c[0x0][0x154] ;  /* 0x0000550000047ab9 */ /* 0x000fe20000000800 */
[-C--:B------:R-:W-:Y:S02]  /*0930*/  IMAD R6, R11, R14.reuse, RZ ;  /* 0x0000000e0b067224 */ /* 0x080fe400078e02ff */
[C---:B------:R-:W-:Y:S01]  /*0940*/  IMAD.WIDE.U32 R4, R9.reuse, R14, R4 ;  /* 0x0000000e09047225 */ /* 0x040fe200078e0004 */
[----:B------:R-:W2:Y:S01]  /*0950*/  LDC R10, c[0x0][0x608] ;  /* 0x00018200ff0a7b82 */ /* 0x000ea20000000800 */
[----:B------:R-:W3:Y:S02]  /*0960*/  F2I.U32.TRUNC.NTZ R3, R3 ;  /* 0x0000000300037305 */ /* 0x000ee4000020f000 */
[----:B------:R-:W-:-:S04]  /*0970*/  IMAD R9, R9, R15, R6 ;  /* 0x0000000f09097224 */ /* 0x000fc800078e0206 */
[----:B------:R-:W-:Y:S01]  /*0980*/  IMAD.IADD R5, R5, 0x1, R9 ;  /* 0x0000000105057824 */ /* 0x000fe200078e0209 */
[----:B------:R-:W4:Y:S01]  /*0990*/  LDC R7, c[0x0][0x144] ;  /* 0x00005100ff077b82 */ /* 0x000f220000000800 */
[----:B------:R-:W-:-:S03]  /*09a0*/  IMAD.MOV.U32 R9, RZ, RZ, 0x1 ;  /* 0x00000001ff097424 */ /* 0x000fc600078e00ff */
[----:B0-----:R-:W-:Y:S02]  /*09b0*/  SHF.R.U64 R12, R4, R8, R5 ;  /* 0x00000008040c7219 */ /* 0x001fe40000001205 */
[----:B------:R-:W-:Y:S02]  /*09c0*/  I2FP.F32.U32 R4, R0 ;  /* 0x0000000000047245 */ /* 0x000fe40000201000 */
[----:B------:R-:W0:Y:S01]  /*09d0*/  LDC R14, c[0x0][0x658] ;  /* 0x00019600ff0e7b82 */ /* 0x000e220000000800 */
[----:B-1----:R-:W-:Y:S01]  /*09e0*/  ISETP.NE.U32.AND P0, PT, R18, RZ, PT ;  /* 0x000000ff1200720c */ /* 0x002fe20003f05070 */
[----:B---3--:R-:W-:Y:S02]  /*09f0*/  IMAD.MOV R6, RZ, RZ, -R3 ;  /* 0x000000ffff067224 */ /* 0x008fe400078e0a03 */
[----:B------:R-:W-:Y:S01]  /*0a00*/  FMUL R4, R4, UR4 ;  /* 0x0000000404047c20 */ /* 0x000fe20008400000 */
[----:B------:R-:W-:Y:S01]  /*0a10*/  SHF.R.U32.HI R3, RZ, R8, R5 ;  /* 0x00000008ff037219 */ /* 0x000fe20000011605 */
[----:B------:R-:W-:Y:S01]  /*0a20*/  IMAD.MOV.U32 R5, RZ, RZ, -0x1 ;  /* 0xffffffffff057424 */ /* 0x000fe200078e00ff */
[----:B------:R-:W-:Y:S01]  /*0a30*/  ISETP.NE.AND.EX P0, PT, R19, RZ, PT, P0 ;  /* 0x000000ff1300720c */ /* 0x000fe20003f05300 */
[----:B------:R1:W3:Y:S01]  /*0a40*/  F2I.U32.TRUNC.NTZ R11, R4 ;  /* 0x00000004000b7305 */ /* 0x0002e2000020f000 */
[----:B------:R-:W1:Y:S01]  /*0a50*/  LDC R13, c[0x0][0x148] ;  /* 0x00005200ff0d7b82 */ /* 0x000e620000000800 */
[----:B--2---:R-:W-:-:S02]  /*0a60*/  SHF.R.U64 R23, R12, R10, R3 ;  /* 0x0000000a0c177219 */ /* 0x004fc40000001203 */
[----:B------:R-:W-:-:S05]  /*0a70*/  SHF.R.U32.HI R3, RZ, R10, R3 ;  /* 0x0000000aff037219 */ /* 0x000fca0000011603 */
[----:B------:R-:W2:Y:S01]  /*0a80*/  LDC R17, c[0x0][0x600] ;  /* 0x00018000ff117b82 */ /* 0x000ea20000000800 */
[----:B----4-:R-:W-:-:S07]  /*0a90*/  IMAD R8, R7, R6, R2 ;  /* 0x0000000607087224 */ /* 0x010fce00078e0202 */
[----:B------:R-:W4:Y:S01]  /*0aa0*/  LDC R16, c[0x0][0x648] ;  /* 0x00019200ff107b82 */ /* 0x000f220000000800 */
[-C--:B0-----:R-:W-:Y:S02]  /*0ab0*/  SHF.L.U32 R2, R5, R14.reuse, RZ ;  /* 0x0000000e05027219 */ /* 0x081fe400000006ff */
[--C-:B------:R-:W-:Y:S02]  /*0ac0*/  SHF.R.U64 R22, R23, R14, R3.reuse ;  /* 0x0000000e17167219 */ /* 0x100fe40000001203 */
[----:B------:R-:W-:Y:S02]  /*0ad0*/  LOP3.LUT R10, RZ, R2, RZ, 0x33, !PT ;  /* 0x00000002ff0a7212 */ /* 0x000fe400078e33ff */
[-C--:B------:R-:W-:Y:S01]  /*0ae0*/  SHF.R.U32.HI R3, RZ, R14.reuse, R3 ;  /* 0x0000000eff037219 */ /* 0x080fe20000011603 */
[----:B------:R-:W0:Y:S01]  /*0af0*/  LDC R21, c[0x0][0x638] ;  /* 0x00018e00ff157b82 */ /* 0x000e220000000800 */
[----:B------:R-:W-:Y:S01]  /*0b00*/  SHF.L.U32 R9, R9, R14, RZ ;  /* 0x0000000e09097219 */ /* 0x000fe200000006ff */
[----:B------:R-:W-:-:S06]  /*0b10*/  IMAD.MOV.U32 R2, RZ, RZ, R22 ;  /* 0x000000ffff027224 */ /* 0x000fcc00078e0016 */
[----:B------:R-:W0:Y:S01]  /*0b20*/  LDC R20, c[0x0][0x610] ;  /* 0x00018400ff147b82 */ /* 0x000e220000000800 */
[----:B-1-3--:R-:W-:Y:S05]  /*0b30*/  @!P0 BRA `(.L_x_6) ;  /* 0x0000000000288947 */ /* 0x00afea0003800000 */
[----:B------:R-:W1:Y:S02]  /*0b40*/  LDC R7, c[0x0][0x64c] ;  /* 0x00019300ff077b82 */ /* 0x000e640000000800 */
[----:B-1----:R-:W-:-:S05]  /*0b50*/  IADD3 R7, P0, R22, R7, RZ ;  /* 0x0000000716077210 */ /* 0x002fca0007f1e0ff */
        /* <DEDUP_REMOVED lines=8> */
.L_x_6:
[----:B----4-:R-:W-:Y:S01]  /*0be0*/  SHF.R.U64 R2, R2, R16, R3 ;  /* 0x0000001002027219 */ /* 0x010fe20000001203 */
[----:B--2---:R-:W-:Y:S01]  /*0bf0*/  VIADD R3, R17, 0xffffffff ;  /* 0xffffffff11037836 */ /* 0x004fe20000000000 */
[----:B------:R-:W-:Y:S01]  /*0c00*/  LOP3.LUT R10, R23, R10, RZ, 0xc0, !PT ;  /* 0x0000000a170a7212 */ /* 0x000fe200078ec0ff */
[----:B------:R-:W-:Y:S01]  /*0c10*/  IMAD.MOV R11, RZ, RZ, -R11 ;  /* 0x000000ffff0b7224 */ /* 0x000fe200078e0a0b */
[----:B------:R-:W-:Y:S01]  /*0c20*/  R2UR UR22, R24 ;  /* 0x00000000181672ca */ /* 0x000fe200000e0000 */
[----:B------:R-:W-:Y:S01]  /*0c30*/  IMAD.MOV R4, RZ, RZ, -R2 ;  /* 0x000000ffff047224 */ /* 0x000fe200078e0a02 */
[----:B------:R-:W-:Y:S01]  /*0c40*/  LOP3.LUT R3, R12, R3, RZ, 0xc0, !PT ;  /* 0x000000030c037212 */ /* 0x000fe200078ec0ff */
[----:B------:R-:W-:Y:S02]  /*0c50*/  @P4 IMAD R8, R13, R11, R0 ;  /* 0x0000000b0d084224 */ /* 0x000fe400078e0200 */
[----:B------:R-:W-:Y:S02]  /*0c60*/  IMAD R9, R9, R2, R10 ;  /* 0x0000000209097224 */ /* 0x000fe400078e020a */
[----:B0-----:R-:W-:-:S02]  /*0c70*/  IMAD R0, R4, R21, R22 ;  /* 0x0000001504007224 */ /* 0x001fc400078e0216 */
[----:B------:R-:W-:Y:S02]  /*0c80*/  IMAD R8, R9, R20, R8 ;  /* 0x0000001409087224 */ /* 0x000fe400078e0208 */
[----:B------:R-:W-:Y:S02]  /*0c90*/  IMAD R3, R0, R17, R3 ;  /* 0x0000001100037224 */ /* 0x000fe400078e0203 */
[----:B------:R-:W-:-:S03]  /*0ca0*/  IMAD.MOV.U32 R4, RZ, RZ, 0x1 ;  /* 0x00000001ff047424 */ /* 0x000fc600078e00ff */
[----:B------:R-:W-:Y:S02]  /*0cb0*/  SEL R2, R3, R8, !P4 ;  /* 0x0000000803027207 */ /* 0x000fe40006000000 */
[----:B------:R-:W-:-:S03]  /*0cc0*/  SEL R0, R8, R3, !P4 ;  /* 0x0000000308007207 */ /* 0x000fc60006000000 */
[----:B------:R0:W-:Y:S04]  /*0cd0*/  STL [R1+0x80], R2 ;  /* 0x0000800201007387 */ /* 0x0001e80000100800 */
[----:B------:R0:W-:Y:S02]  /*0ce0*/  STL [R1+0x84], R0 ;  /* 0x0000840001007387 */ /* 0x0001e40000100800 */
.L_x_4:
[----:B------:R-:W-:-:S08]  /*0cf0*/  NOP ;  /* 0x0000000000007918 */ /* 0x000fd00000000000 */
[----:B------:R-:W1:Y:S02]  /*0d00*/  USETMAXREG.TRY_ALLOC.CTAPOOL UP0, 0xe8 ;  /* 0x000000e8000079c8 */ /* 0x000e640008000600 */
[----:B-1----:R-:W-:-:S13]  /*0d10*/  PLOP3.LUT P0, PT, PT, PT, UP0, 0x80, 0x0 ;  /* 0x000000000000781c */ /* 0x002fda0003f0f008 */
[----:B------:R-:W-:Y:S05]  /*0d20*/  @!P0 BRA `(.L_x_4) ;  /* 0xfffffffc00f08947 */ /* 0x000fea000383ffff */
[----:B------:R-:W-:Y:S01]  /*0d30*/  ULDC.64 UR4, c[0x0][0x598] ;  /* 0x0001660000047ab9 */ /* 0x000fe20000000a00 */
[----:B------:R-:W-:Y:S01]  /*0d40*/  ULDC.64 UR16, c[0x0][0x208] ;  /* 0x0000820000107ab9 */ /* 0x000fe20000000a00 */
[----:B------:R-:W-:-:S04]  /*0d50*/  ISETP.NE.U32.AND P0, PT, RZ, UR4, PT ;  /* 0x00000004ff007c0c */ /* 0x000fc8000bf05070 */
[----:B------:R-:W-:-:S13]  /*0d60*/  ISETP.NE.AND.EX P0, PT, RZ, UR5, PT, P0 ;  /* 0x00000005ff007c0c */ /* 0x000fda000bf05300 */
[----:B------:R-:W-:Y:S05]  /*0d70*/  @!P0 BRA `(.L_x_7) ;  /* 0x0000000000208947 */ /* 0x000fea0003800000 */
[----:B0-----:R-:W0:Y:S02]  /*0d80*/  LDC.64 R2, c[0x0][0x598] ;  /* 0x00016600ff027b82 */ /* 0x001e240000000a00 */
[----:B0-----:R-:W2:Y:S02]  /*0d90*/  LDG.E.64 R2, desc[UR16][R2.64] ;  /* 0x0000001002027981 */ /* 0x001ea4000c1e1b00 */
[----:B--2---:R-:W-:-:S04]  /*0da0*/  ISETP.NE.U32.AND P0, PT, R2, RZ, PT ;  /* 0x000000ff0200720c */ /* 0x004fc80003f05070 */
[----:B------:R-:W-:-:S13]  /*0db0*/  ISETP.NE.AND.EX P0, PT, R3, RZ, PT, P0 ;  /* 0x000000ff0300720c */ /* 0x000fda0003f05300 */
[----:B------:R-:W-:Y:S05]  /*0dc0*/  @!P0 BRA `(.L_x_7) ;  /* 0x00000000000c8947 */ /* 0x000fea0003800000 */
[----:B------:R-:W2:Y:S02]  /*0dd0*/  LD.E R2, desc[UR16][R2.64] ;  /* 0x0000001002027980 */ /* 0x000ea4000c101900 */
[----:B--2---:R-:W-:Y:S01]  /*0de0*/  R2UR UR20, R2 ;  /* 0x00000000021472ca */ /* 0x004fe200000e0000 */
[----:B------:R-:W-:-:S14]  /*0df0*/  BRA `(.L_x_8) ;  /* 0x0000000000247947 */ /* 0x000fdc0003800000 */
.L_x_7:
[----:B------:R-:W-:Y:S02]  /*0e00*/  ULDC.64 UR4, c[0x0][0x588] ;  /* 0x0001620000047ab9 */ /* 0x000fe40000000a00 */
[----:B------:R-:W-:-:S04]  /*0e10*/  ISETP.NE.U32.AND P0, PT, RZ, UR4, PT ;  /* 0x00000004ff007c0c */ /* 0x000fc8000bf05070 */
[----:B------:R-:W-:-:S13]  /*0e20*/  ISETP.NE.AND.EX P0, PT, RZ, UR5, PT, P0 ;  /* 0x00000005ff007c0c */ /* 0x000fda000bf05300 */
[----:B------:R-:W-:Y:S05]  /*0e30*/  @!P0 BRA `(.L_x_9) ;  /* 0x0000000000108947 */ /* 0x000fea0003800000 */
[----:B0-----:R-:W0:Y:S02]  /*0e40*/  LDC.64 R2, c[0x0][0x588] ;  /* 0x00016200ff027b82 */ /* 0x001e240000000a00 */
[----:B0-----:R-:W2:Y:S02]  /*0e50*/  LDG.E R2, desc[UR16][R2.64] ;  /* 0x0000001002027981 */ /* 0x001ea4000c1e1900 */
[----:B--2---:R-:W-:Y:S01]  /*0e60*/  R2UR UR20, R2 ;  /* 0x00000000021472ca */ /* 0x004fe200000e0000 */
[----:B------:R-:W-:-:S14]  /*0e70*/  BRA `(.L_x_8) ;  /* 0x0000000000047947 */ /* 0x000fdc0003800000 */
.L_x_9:
[----:B------:R-:W-:-:S05]  /*0e80*/  ULDC UR20, c[0x0][0x580] ;  /* 0x0001600000147ab9 */ /* 0x000fca0000000800 */
.L_x_8:
[----:B------:R-:W-:Y:S02]  /*0e90*/  ULDC.64 UR4, c[0x0][0x5a0] ;  /* 0x0001680000047ab9 */ /* 0x000fe40000000a00 */
        /* <DEDUP_REMOVED lines=11> */
.L_x_10:
        /* <DEDUP_REMOVED lines=8> */
.L_x_12:
[----:B------:R-:W-:-:S05]  /*0fd0*/  ULDC UR21, c[0x0][0x584] ;  /* 0x0001610000157ab9 */ /* 0x000fca0000000800 */
.L_x_11:
[----:B------:R-:W-:-:S13]  /*0fe0*/  LOP3.LUT P0, RZ, R4, 0xff, RZ, 0xc0, !PT ;  /* 0x000000ff04ff7812 */ /* 0x000fda000780c0ff */
[----:B------:R-:W-:Y:S05]  /*0ff0*/  @!P0 EXIT ;  /* 0x000000000000894d */ /* 0x000fea0003800000 */
[----:B------:R-:W-:Y:S01]  /*1000*/  ULDC UR4, c[0x0][0x28c] ;  /* 0x0000a30000047ab9 */ /* 0x000fe20000000800 */
[----:B------:R-:W-:Y:S02]  /*1010*/  ULOP3.LUT UR23, UR13, 0x1, URZ, 0xfc, !UPT ;  /* 0x000000010d177892 */ /* 0x000fe4000f8efc3f */
[----:B------:R-:W-:-:S04]  /*1020*/  UIADD3 UR4, UR4, 0x1f, URZ ;  /* 0x0000001f04047890 */ /* 0x000fc8000fffe03f */
[----:B------:R-:W-:-:S04]  /*1030*/  USHF.R.S32.HI UR5, URZ, 0x1f, UR4 ;  /* 0x0000001f3f057899 */ /* 0x000fc80008011404 */
[----:B------:R-:W-:-:S03]  /*1040*/  ULEA.HI UR5, UR5, UR4, URZ, 0x5 ;  /* 0x0000000405057291 */ /* 0x000fc6000f8f283f */
[----:B------:R-:W-:Y:S01]  /*1050*/  UMOV UR4, URZ ;  /* 0x0000003f00047c82 */ /* 0x000fe20008000000 */
[----:B------:R-:W-:-:S03]  /*1060*/  USHF.R.S32.HI UR12, URZ, 0x5, UR5 ;  /* 0x000000053f0c7899 */ /* 0x000fc60008011405 */
[----:B------:R-:W-:-:S09]  /*1070*/  UMOV UR5, URZ ;  /* 0x0000003f00057c82 */ /* 0x000fd20008000000 */
.L_x_293:
[----:B0-----:R-:W0:Y:S01]  /*1080*/  S2R R0, SR_TID.X ;  /* 0x0000000000007919 */ /* 0x001e220000002100 */
[----:B-1----:R-:W1:Y:S01]  /*1090*/  S2UR UR11, SR_CgaCtaId ;  /* 0x00000000000b79c3 */ /* 0x002e620000008800 */
[----:B------:R-:W-:Y:S01]  /*10a0*/  UMOV UR14, 0x400 ;  /* 0x00000400000e7882 */ /* 0x000fe20000000000 */
[----:B------:R-:W-:Y:S01]  /*10b0*/  UMOV UR6, URZ ;  /* 0x0000003f00067c82 */ /* 0x000fe20008000000 */
[----:B------:R-:W-:Y:S01]  /*10c0*/  STL [R1+0x74], RZ ;  /* 0x000074ff01007387 */ /* 0x000fe20000100800 */
[----:B------:R-:W-:Y:S01]  /*10d0*/  UMOV UR7, URZ ;  /* 0x0000003f00077c82 */ /* 0x000fe20008000000 */
[----:B------:R-:W-:Y:S01]  /*10e0*/  UMOV UR8, URZ ;  /* 0x0000003f00087c82 */ /* 0x000fe20008000000 */
[----:B------:R-:W-:Y:S01]  /*10f0*/  UMOV UR18, UR5 ;  /* 0x0000000500127c82 */ /* 0x000fe20008000000 */
[----:B------:R-:W-:Y:S01]  /*1100*/  STL [R1+0x70], RZ ;  /* 0x000070ff01007387 */ /* 0x000fe20000100800 */
[----:B--2---:R-:W2:Y:S01]  /*1110*/  LDC R2, c[0x0][0x28c] ;  /* 0x0000a300ff027b82 */ /* 0x004ea20000000800 */
[----:B------:R-:W-:-:S02]  /*1120*/  CS2R R4, SRZ ;  /* 0x0000000000047805 */ /* 0x000fc4000001ff00 */
[----:B------:R-:W-:Y:S01]  /*1130*/  CS2R R6, SRZ ;  /* 0x0000000000067805 */ /* 0x000fe2000001ff00 */
[----:B------:R-:W-:Y:S01]  /*1140*/  STL [R1+0x6c], RZ ;  /* 0x00006cff01007387 */ /* 0x000fe20000100800 */
[----:B------:R-:W-:Y:S02]  /*1150*/  CS2R R8, SRZ ;  /* 0x0000000000087805 */ /* 0x000fe4000001ff00 */
[----:B------:R-:W-:Y:S02]  /*1160*/  CS2R R10, SRZ ;  /* 0x00000000000a7805 */ /* 0x000fe4000001ff00 */
[----:B------:R-:W-:Y:S01]  /*1170*/  CS2R R12, SRZ ;  /* 0x00000000000c7805 */ /* 0x000fe2000001ff00 */
[----:B------:R-:W-:Y:S01]  /*1180*/  STL [R1+0x68], RZ ;  /* 0x000068ff01007387 */ /* 0x000fe20000100800 */
[----:B------:R-:W-:Y:S02]  /*1190*/  CS2R R14, SRZ ;  /* 0x00000000000e7805 */ /* 0x000fe4000001ff00 */
[----:B------:R-:W-:-:S02]  /*11a0*/  CS2R R16, SRZ ;  /* 0x0000000000107805 */ /* 0x000fc4000001ff00 */
[----:B------:R-:W-:Y:S01]  /*11b0*/  CS2R R18, SRZ ;  /* 0x0000000000127805 */ /* 0x000fe2000001ff00 */
[----:B------:R-:W-:Y:S01]  /*11c0*/  STL [R1+0x64], RZ ;  /* 0x000064ff01007387 */ /* 0x000fe20000100800 */
[----:B------:R-:W-:Y:S02]  /*11d0*/  CS2R R20, SRZ ;  /* 0x0000000000147805 */ /* 0x000fe4000001ff00 */
[----:B------:R-:W-:Y:S02]  /*11e0*/  CS2R R22, SRZ ;  /* 0x0000000000167805 */ /* 0x000fe4000001ff00 */
[----:B------:R-:W-:Y:S01]  /*11f0*/  CS2R R152, SRZ ;  /* 0x0000000000987805 */ /* 0x000fe2000001ff00 */
[----:B------:R-:W-:Y:S01]  /*1200*/  STL [R1+0x60], RZ ;  /* 0x000060ff01007387 */ /* 0x000fe20000100800 */
[----:B-1----:R-:W-:Y:S01]  /*1210*/  ULEA UR14, UR11, UR14, 0x18 ;  /* 0x0000000e0b0e7291 */ /* 0x002fe2000f8ec03f */
[----:B------:R-:W-:Y:S02]  /*1220*/  CS2R R154, SRZ ;  /* 0x00000000009a7805 */ /* 0x000fe4000001ff00 */
[----:B------:R-:W-:Y:S01]  /*1230*/  CS2R R156, SRZ ;  /* 0x00000000009c7805 */ /* 0x000fe2000001ff00 */
[----:B------:R-:W-:Y:S01]  /*1240*/  STL [R1+0x5c], RZ ;  /* 0x00005cff01007387 */ /* 0x000fe20000100800 */
[----:B------:R-:W-:-:S02]  /*1250*/  CS2R R158, SRZ ;  /* 0x00000000009e7805 */ /* 0x000fc4000001ff00 */
[----:B------:R-:W-:Y:S02]  /*1260*/  CS2R R160, SRZ ;  /* 0x0000000000a07805 */ /* 0x000fe4000001ff00 */
[----:B------:R-:W-:Y:S02]  /*1270*/  CS2R R162, SRZ ;  /* 0x0000000000a27805 */ /* 0x000fe4000001ff00 */
[----:B0-----:R-:W-:Y:S01]  /*1280*/  LOP3.LUT R0, R0, 0x80, RZ, 0xc0, !PT ;  /* 0x0000008000007812 */ /* 0x001fe200078ec0ff */
[----:B------:R-:W-:Y:S01]  /*1290*/  STL [R1+0x58], RZ ;  /* 0x000058ff01007387 */ /* 0x000fe20000100800 */
[----:B--2---:R-:W-:Y:S02]  /*12a0*/  ISETP.GE.AND P0, PT, R2, 0x1, PT ;  /* 0x000000010200780c */ /* 0x004fe40003f06270 */
[----:B------:R-:W-:Y:S02]  /*12b0*/  CS2R R2, SRZ ;  /* 0x0000000000027805 */ /* 0x000fe4000001ff00 */
[----:B------:R-:W-:Y:S01]  /*12c0*/  SHF.R.U32.HI R0, RZ, 0x7, R0 ;  /* 0x00000007ff007819 */ /* 0x000fe20000011600 */
[----:B------:R-:W-:Y:S01]  /*12d0*/  STL [R1+0x54], RZ ;  /* 0x000054ff01007387 */ /* 0x000fe20000100800 */
[----:B------:R-:W-:-:S02]  /*12e0*/  CS2R R164, SRZ ;  /* 0x0000000000a47805 */ /* 0x000fc4000001ff00 */
[----:B------:R-:W-:Y:S02]  /*12f0*/  CS2R R166, SRZ ;  /* 0x0000000000a67805 */ /* 0x000fe4000001ff00 */
[----:B------:R-:W-:Y:S01]  /*1300*/  CS2R R168, SRZ ;  /* 0x0000000000a87805 */ /* 0x000fe2000001ff00 */
[----:B------:R-:W-:Y:S01]  /*1310*/  STL [R1+0x50], RZ ;  /* 0x000050ff01007387 */ /* 0x000fe20000100800 */
[----:B------:R-:W-:Y:S02]  /*1320*/  CS2R R170, SRZ ;  /* 0x0000000000aa7805 */ /* 0x000fe4000001ff00 */
[----:B------:R-:W-:Y:S02]  /*1330*/  CS2R R172, SRZ ;  /* 0x0000000000ac7805 */ /* 0x000fe4000001ff00 */
[----:B------:R-:W-:Y:S01]  /*1340*/  CS2R R174, SRZ ;  /* 0x0000000000ae7805 */ /* 0x000fe2000001ff00 */
[----:B------:R-:W0:Y:S01]  /*1350*/  SHFL.IDX PT, R0, R0, RZ, 0x1f ;  /* 0x00001fff00007589 */ /* 0x000e2200000e0000 */
[----:B------:R-:W-:-:S02]  /*1360*/  CS2R R176, SRZ ;  /* 0x0000000000b07805 */ /* 0x000fc4000001ff00 */
[----:B------:R-:W-:Y:S02]  /*1370*/  CS2R R178, SRZ ;  /* 0x0000000000b27805 */ /* 0x000fe4000001ff00 */
[----:B------:R-:W-:Y:S01]  /*1380*/  CS2R R180, SRZ ;  /* 0x0000000000b47805 */ /* 0x000fe2000001ff00 */
[----:B------:R1:W-:Y:S01]  /*1390*/  STL [R1+0x4c], RZ ;  /* 0x00004cff01007387 */ /* 0x0003e20000100800 */
[----:B------:R-:W-:Y:S02]  /*13a0*/  CS2R R182, SRZ ;  /* 0x0000000000b67805 */ /* 0x000fe4000001ff00 */
[----:B------:R-:W-:Y:S02]  /*13b0*/  CS2R R184, SRZ ;  /* 0x0000000000b87805 */ /* 0x000fe4000001ff00 */
[----:B------:R-:W-:Y:S01]  /*13c0*/  CS2R R186, SRZ ;  /* 0x0000000000ba7805 */ /* 0x000fe2000001ff00 */
[----:B------:R1:W-:Y:S01]  /*13d0*/  STL [R1+0x48], RZ ;  /* 0x000048ff01007387 */ /* 0x0003e20000100800 */
        /* <DEDUP_REMOVED lines=14> */
[----:B------:R-:W-:Y:S02]  /*14c0*/  CS2R R210, SRZ ;  /* 0x0000000000d27805 */ /* 0x000fe4000001ff00 */
[----:B0-----:R-:W-:Y:S01]  /*14d0*/  R2UR UR9, R0 ;  /* 0x00000000000972ca */ /* 0x001fe200000e0000 */
[----:B------:R1:W-:Y:S01]  /*14e0*/  STL [R1+0x38], RZ ;  /* 0x000038ff01007387 */ /* 0x0003e20000100800 */
[----:B------:R-:W-:Y:S01]  /*14f0*/  IMAD.MOV.U32 R0, RZ, RZ, RZ ;  /* 0x000000ffff007224 */ /* 0x000fe200078e00ff */
[----:B------:R-:W-:-:S02]  /*1500*/  CS2R R212, SRZ ;  /* 0x0000000000d47805 */ /* 0x000fc4000001ff00 */
[----:B------:R-:W-:Y:S01]  /*1510*/  CS2R R214, SRZ ;  /* 0x0000000000d67805 */ /* 0x000fe2000001ff00 */
[----:B------:R1:W-:Y:S01]  /*1520*/  STL [R1+0x34], RZ ;  /* 0x000034ff01007387 */ /* 0x0003e20000100800 */
[----:B------:R-:W-:Y:S02]  /*1530*/  CS2R R216, SRZ ;  /* 0x0000000000d87805 */ /* 0x000fe4000001ff00 */
[----:B------:R-:W-:Y:S02]  /*1540*/  CS2R R218, SRZ ;  /* 0x0000000000da7805 */ /* 0x000fe4000001ff00 */
[----:B------:R-:W-:Y:S01]  /*1550*/  CS2R R220, SRZ ;  /* 0x0000000000dc7805 */ /* 0x000fe2000001ff00 */
[----:B------:R1:W-:Y:S01]  /*1560*/  STL [R1+0x30], RZ ;  /* 0x000030ff01007387 */ /* 0x0003e20000100800 */
[----:B------:R-:W-:Y:S02]  /*1570*/  CS2R R222, SRZ ;  /* 0x0000000000de7805 */ /* 0x000fe4000001ff00 */
[----:B------:R-:W-:Y:S01]  /*1580*/  CS2R R224, SRZ ;  /* 0x0000000000e07805 */ /* 0x000fe2000001ff00 */
[----:B------:R-:W-:Y:S01]  /*1590*/  IMAD.MOV.U32 R226, RZ, RZ, RZ ;  /* 0x000000ffffe27224 */ /* 0x000fe200078e00ff */
[----:B------:R1:W-:Y:S01]  /*15a0*/  STL [R1+0x2c], RZ ;  /* 0x00002cff01007387 */ /* 0x0003e20000100800 */
[----:B------:R-:W-:Y:S01]  /*15b0*/  ULEA.HI UR10, UR9, UR9, URZ, 0x1 ;  /* 0x00000009090a7291 */ /* 0x000fe2000f8f083f */
[----:B------:R-:W-:Y:S01]  /*15c0*/  IMAD.U32 R227, RZ, RZ, UR4 ;  /* 0x00000004ffe37e24 */ /* 0x000fe2000f8e00ff */
[----:B------:R-:W-:Y:S01]  /*15d0*/  CS2R R88, SRZ ;  /* 0x0000000000587805 */ /* 0x000fe2000001ff00 */
[----:B------:R1:W-:Y:S01]  /*15e0*/  STL [R1+0x28], RZ ;  /* 0x000028ff01007387 */ /* 0x0003e20000100800 */
[----:B------:R-:W-:Y:S01]  /*15f0*/  ULOP3.LUT UR10, UR10, 0x1ffffe, URZ, 0xc0, !UPT ;  /* 0x001ffffe0a0a7892 */ /* 0x000fe2000f8ec03f */
[----:B------:R-:W-:-:S02]  /*1600*/  CS2R R90, SRZ ;  /* 0x00000000005a7805 */ /* 0x000fc4000001ff00 */
[----:B------:R-:W-:Y:S01]  /*1610*/  CS2R R92, SRZ ;  /* 0x00000000005c7805 */ /* 0x000fe2000001ff00 */
[----:B------:R1:W-:Y:S01]  /*1620*/  STL [R1+0x24], RZ ;  /* 0x000024ff01007387 */ /* 0x0003e20000100800 */
[----:B------:R-:W-:Y:S01]  /*1630*/  UIADD3 UR10, UR9, -UR10, URZ ;  /* 0x8000000a090a7290 */ /* 0x000fe2000fffe03f */
[----:B------:R-:W-:Y:S02]  /*1640*/  CS2R R94, SRZ ;  /* 0x00000000005e7805 */ /* 0x000fe4000001ff00 */
[----:B------:R-:W-:Y:S01]  /*1650*/  CS2R R96, SRZ ;  /* 0x0000000000607805 */ /* 0x000fe2000001ff00 */
[----:B------:R1:W-:Y:S01]  /*1660*/  STL [R1+0x20], RZ ;  /* 0x000020ff01007387 */ /* 0x0003e20000100800 */
[----:B------:R-:W-:Y:S01]  /*1670*/  ULEA UR10, UR10, UR14, 0xb ;  /* 0x0000000e0a0a7291 */ /* 0x000fe2000f8e583f */
[----:B------:R-:W-:Y:S02]  /*1680*/  CS2R R98, SRZ ;  /* 0x0000000000627805 */ /* 0x000fe4000001ff00 */
[----:B------:R-:W-:Y:S01]  /*1690*/  CS2R R100, SRZ ;  /* 0x0000000000647805 */ /* 0x000fe2000001ff00 */
[----:B------:R1:W-:Y:S01]  /*16a0*/  STL [R1+0x1c], RZ ;  /* 0x00001cff01007387 */ /* 0x0003e20000100800 */
[----:B------:R-:W-:Y:S01]  /*16b0*/  UIADD3 UR10, UR10, 0x180, URZ ;  /* 0x000001800a0a7890 */ /* 0x000fe2000fffe03f */
[----:B------:R-:W-:-:S02]  /*16c0*/  CS2R R102, SRZ ;  /* 0x0000000000667805 */ /* 0x000fc4000001ff00 */
[----:B------:R-:W-:Y:S01]  /*16d0*/  CS2R R104, SRZ ;  /* 0x0000000000687805 */ /* 0x000fe2000001ff00 */
[----:B------:R1:W-:Y:S01]  /*16e0*/  STL [R1+0x18], RZ ;  /* 0x000018ff01007387 */ /* 0x0003e20000100800 */
[----:B------:R-:W-:Y:S01]  /*16f0*/  USHF.R.U32.HI UR10, URZ, 0x4, UR10 ;  /* 0x000000043f0a7899 */ /* 0x000fe2000801160a */
[----:B------:R-:W-:Y:S02]  /*1700*/  CS2R R106, SRZ ;  /* 0x00000000006a7805 */ /* 0x000fe4000001ff00 */
[----:B------:R-:W-:Y:S01]  /*1710*/  CS2R R108, SRZ ;  /* 0x00000000006c7805 */ /* 0x000fe2000001ff00 */
[----:B------:R1:W-:Y:S01]  /*1720*/  STL [R1+0x14], RZ ;  /* 0x000014ff01007387 */ /* 0x0003e20000100800 */
[----:B------:R-:W-:Y:S01]  /*1730*/  ULOP3.LUT UR15, UR10, 0x3fff, URZ, 0xc0, !UPT ;  /* 0x00003fff0a0f7892 */ /* 0x000fe2000f8ec03f */
        /* <DEDUP_REMOVED lines=18> */
[----:B------:R1:W-:Y:S01]  /*1860*/  STL [R1], RZ ;  /* 0x000000ff01007387 */ /* 0x0003e20000100800 */
[----:B------:R-:W-:-:S02]  /*1870*/  CS2R R138, SRZ ;  /* 0x00000000008a7805 */ /* 0x000fc4000001ff00 */
[----:B------:R-:W-:Y:S02]  /*1880*/  CS2R R140, SRZ ;  /* 0x00000000008c7805 */ /* 0x000fe4000001ff00 */
[----:B------:R-:W-:Y:S02]  /*1890*/  CS2R R142, SRZ ;  /* 0x00000000008e7805 */ /* 0x000fe4000001ff00 */
[----:B------:R-:W-:Y:S02]  /*18a0*/  CS2R R144, SRZ ;  /* 0x0000000000907805 */ /* 0x000fe4000001ff00 */
[----:B------:R-:W-:Y:S02]  /*18b0*/  CS2R R146, SRZ ;  /* 0x0000000000927805 */ /* 0x000fe4000001ff00 */
[----:B------:R-:W-:Y:S02]  /*18c0*/  CS2R R148, SRZ ;  /* 0x0000000000947805 */ /* 0x000fe4000001ff00 */
[----:B------:R-:W-:-:S02]  /*18d0*/  CS2R R150, SRZ ;  /* 0x0000000000967805 */ /* 0x000fc4000001ff00 */
[----:B------:R-:W-:Y:S02]  /*18e0*/  CS2R R24, SRZ ;  /* 0x0000000000187805 */ /* 0x000fe4000001ff00 */
[----:B---34-:R-:W-:Y:S02]  /*18f0*/  CS2R R26, SRZ ;  /* 0x00000000001a7805 */ /* 0x018fe4000001ff00 */
[----:B------:R-:W-:Y:S02]  /*1900*/  CS2R R28, SRZ ;  /* 0x00000000001c7805 */ /* 0x000fe4000001ff00 */
[----:B------:R-:W-:Y:S02]  /*1910*/  CS2R R30, SRZ ;  /* 0x00000000001e7805 */ /* 0x000fe4000001ff00 */
[----:B------:R-:W-:Y:S02]  /*1920*/  CS2R R32, SRZ ;  /* 0x0000000000207805 */ /* 0x000fe4000001ff00 */
        /* <DEDUP_REMOVED lines=26> */
[----:B------:R-:W-:Y:S01]  /*1ad0*/  CS2R R86, SRZ ;  /* 0x0000000000567805 */ /* 0x000fe2000001ff00 */
[----:B-1----:R-:W-:Y:S06]  /*1ae0*/  @!P0 BRA `(.L_x_13) ;  /* 0x0000001000608947 */ /* 0x002fec0003800000 */
[----:B------:R-:W-:-:S06]  /*1af0*/  UISETP.NE.AND UP0, UPT, UR23, 0x3, UPT ;  /* 0x000000031700788c */ /* 0x000fcc000bf05270 */
[----:B------:R-:W-:-:S13]  /*1b00*/  PLOP3.LUT P1, PT, PT, PT, UP0, 0x80, 0x0 ;  /* 0x000000000000781c */ /* 0x000fda0003f2f008 */
[----:B------:R-:W-:Y:S05]  /*1b10*/  @!P1 BRA `(.L_x_14) ;  /* 0x0000000000049947 */ /* 0x000fea0003800000 */
[----:B------:R-:W-:Y:S01]  /*1b20*/  BPT.TRAP 0x1 ;  /* 0x000000040000795c */ /* 0x000fe20000300000 */
.L_x_14:
[----:B------:R-:W-:Y:S01]  /*1b30*/  ULEA UR7, UR5, UR14, 0x3 ;  /* 0x0000000e05077291 */ /* 0x000fe2000f8e183f */
[----:B------:R-:W-:-:S05]  /*1b40*/  IMAD.U32 R0, RZ, RZ, UR4 ;  /* 0x00000004ff007e24 */ /* 0x000fca000f8e00ff */
[----:B------:R-:W-:-:S04]  /*1b50*/  SHF.L.U32 R0, R0, 0x1f, RZ ;  /* 0x0000001f00007819 */ /* 0x000fc800000006ff */
[----:B------:R0:W1:Y:S01]  /*1b60*/  SYNCS.PHASECHK.TRANS64.TRYWAIT P0, [UR7], R0 ;  /* 0x00000000ff0075a7 */ /* 0x0000620008000147 */
[----:B------:R-:W-:Y:S05]  /*1b70*/  @!P1 BRA `(.L_x_15) ;  /* 0x0000000000049947 */ /* 0x000fea0003800000 */
[----:B------:R-:W-:Y:S01]  /*1b80*/  BPT.TRAP 0x1 ;  /* 0x000000040000795c */ /* 0x000fe20000300000 */
.L_x_15:
[----:B------:R2:W-:Y:S01]  /*1b90*/  STL [R1+0x74], RZ ;  /* 0x000074ff01007387 */ /* 0x0005e20000100800 */
[----:B------:R-:W-:Y:S01]  /*1ba0*/  UMOV UR6, 0x1 ;  /* 0x0000000100067882 */ /* 0x000fe20000000000 */
[----:B-1----:R-:W-:Y:S05]  /*1bb0*/  @P0 BRA `(.L_x_16) ;  /* 0x0000000000080947 */ /* 0x002fea0003800000 */
[----:B------:R-:W1:Y:S02]  /*1bc0*/  SYNCS.PHASECHK.TRANS64.TRYWAIT P0, [UR7], R0 ;  /* 0x00000000ff0075a7 */ /* 0x000e640008000147 */
[----:B-1----:R-:W-:Y:S05]  /*1bd0*/  @!P0 BRA `(.L_x_17) ;  /* 0x000000e400cc8947 */ /* 0x002fea0003800000 */
.L_x_16:
[----:B------:R3:W-:Y:S01]  /*1be0*/  STL [R1+0x70], RZ ;  /* 0x000070ff01007387 */ /* 0x0007e20000100800 */
[----:B------:R-:W-:Y:S01]  /*1bf0*/  UIADD3 UR7, UR14, 0xe180, URZ ;  /* 0x0000e1800e077890 */ /* 0x000fe2000fffe03f */
[----:B------:R-:W-:Y:S01]  /*1c00*/  WARPGROUP.ARRIVE ;  /* 0x00000000000079c5 */ /* 0x000fe20000000000 */
[----:B------:R-:W-:Y:S01]  /*1c10*/  ULOP3.LUT UR8, UR15, 0x10000, URZ, 0xfc, !UPT ;  /* 0x000100000f087892 */ /* 0x000fe2000f8efc3f */
[----:B------:R3:W-:Y:S01]  /*1c20*/  STL [R1+0x6c], RZ ;  /* 0x00006cff01007387 */ /* 0x0007e20000100800 */
[----:B------:R-:W-:Y:S01]  /*1c30*/  USHF.R.U32.HI UR7, URZ, 0x4, UR7 ;  /* 0x000000043f077899 */ /* 0x000fe20008011607 */
[----:B01----:R-:W-:Y:S01]  /*1c40*/  IMAD.MOV.U32 R0, RZ, RZ, RZ ;  /* 0x000000ffff007224 */ /* 0x003fe200078e00ff */
[----:B------:R-:W-:Y:S01]  /*1c50*/  ULEA UR8, UR5, UR8, 0x9 ;  /* 0x0000000805087291 */ /* 0x000fe2000f8e483f */
[----:B------:R3:W-:Y:S01]  /*1c60*/  STL [R1+0x68], RZ ;  /* 0x000068ff01007387 */ /* 0x0007e20000100800 */
[----:B------:R-:W-:Y:S01]  /*1c70*/  ULOP3.LUT UR7, UR7, 0x3fff, URZ, 0xc0, !UPT ;  /* 0x00003fff07077892 */ /* 0x000fe2000f8ec03f */
[----:B------:R-:W-:Y:S01]  /*1c80*/  CS2R R2, SRZ ;  /* 0x0000000000027805 */ /* 0x000fe2000001ff00 */
[----:B------:R-:W-:Y:S01]  /*1c90*/  UMOV UR9, 0xc0000010 ;  /* 0xc000001000097882 */ /* 0x000fe20000000000 */
[----:B------:R3:W-:Y:S01]  /*1ca0*/  STL [R1+0x64], RZ ;  /* 0x000064ff01007387 */ /* 0x0007e20000100800 */
[----:B------:R-:W-:Y:S01]  /*1cb0*/  ULOP3.LUT UR7, UR7, 0x10000, URZ, 0xfc, !UPT ;  /* 0x0001000007077892 */ /* 0x000fe2000f8efc3f */
[----:B------:R-:W-:Y:S01]  /*1cc0*/  CS2R R4, SRZ ;  /* 0x0000000000047805 */ /* 0x000fe2000001ff00 */
[----:B------:R-:W-:Y:S01]  /*1cd0*/  UMOV UR11, 0xc0000010 ;  /* 0xc0000010000b7882 */ /* 0x000fe20000000000 */
[----:B------:R3:W-:Y:S01]  /*1ce0*/  STL [R1+0x60], RZ ;  /* 0x000060ff01007387 */ /* 0x0007e20000100800 */
[----:B------:R-:W-:Y:S01]  /*1cf0*/  ULEA UR10, UR5, UR7, 0x8 ;  /* 0x00000007050a7291 */ /* 0x000fe2000f8e403f */
[----:B------:R-:W-:-:S02]  /*1d00*/  CS2R R6, SRZ ;  /* 0x0000000000067805 */ /* 0x000fc4000001ff00 */
[----:B------:R-:W-:Y:S01]  /*1d10*/  CS2R R8, SRZ ;  /* 0x0000000000087805 */ /* 0x000fe2000001ff00 */
[----:B------:R3:W-:Y:S01]  /*1d20*/  STL [R1+0x5c], RZ ;  /* 0x00005cff01007387 */ /* 0x0007e20000100800 */
[----:B------:R-:W-:Y:S01]  /*1d30*/  ULDC UR7, c[0x0][0x50c] ;  /* 0x0001430000077ab9 */ /* 0x000fe20000000800 */
[----:B------:R-:W-:Y:S01]  /*1d40*/  CS2R R10, SRZ ;  /* 0x00000000000a7805 */ /* 0x000fe2000001ff00 */
[----:B------:R-:W-:Y:S01]  /*1d50*/  UISETP.NE.AND UP0, UPT, UR7, 0x1, UPT ;  /* 0x000000010700788c */ /* 0x000fe2000bf05270 */
[----:B------:R3:W-:Y:S01]  /*1d60*/  STL [R1+0x58], RZ ;  /* 0x000058ff01007387 */ /* 0x0007e20000100800 */
[----:B------:R-:W-:Y:S01]  /*1d70*/  CS2R R12, SRZ ;  /* 0x00000000000c7805 */ /* 0x000fe2000001ff00 */
[----:B------:R-:W-:Y:S01]  /*1d80*/  QGMMA.64x128x32.F32.E4M3.E4M3 R88, gdesc[UR8], RZ, !UPT ;  /* 0x01e00000085879f3 */ /* 0x000fe2000c7008ff */
[----:B------:R-:W-:Y:S01]  /*1d90*/  USEL UR7, URZ, 0x1, UP0 ;  /* 0x000000013f077887 */ /* 0x000fe20008000000 */
[----:B------:R3:W-:Y:S01]  /*1da0*/  STL [R1+0x54], RZ ;  /* 0x000054ff01007387 */ /* 0x0007e20000100800 */
[----:B------:R-:W-:Y:S01]  /*1db0*/  UIADD3 UR8, UR8, 0x100, URZ ;  /* 0x0000010008087890 */ /* 0x000fe2000fffe03f */
[----:B------:R-:W-:Y:S01]  /*1dc0*/  CS2R R14, SRZ ;  /* 0x00000000000e7805 */ /* 0x000fe2000001ff00 */
[----:B------:R-:W-:Y:S01]  /*1dd0*/  UMOV UR9, 0xc0000010 ;  /* 0xc000001000097882 */ /* 0x000fe20000000000 */
[----:B------:R3:W-:Y:S01]  /*1de0*/  STL [R1+0x50], RZ ;  /* 0x000050ff01007387 */ /* 0x0007e20000100800 */
[----:B------:R-:W-:-:S02]  /*1df0*/  ISETP.NE.AND P0, PT, RZ, UR7, PT ;  /* 0x00000007ff007c0c */ /* 0x000fc4000bf05270 */
[----:B------:R-:W-:Y:S02]  /*1e00*/  CS2R R16, SRZ ;  /* 0x0000000000107805 */ /* 0x000fe4000001ff00 */
[----:B------:R-:W-:Y:S01]  /*1e10*/  CS2R R18, SRZ ;  /* 0x0000000000127805 */ /* 0x000fe2000001ff00 */
[----:B------:R3:W-:Y:S01]  /*1e20*/  STL [R1+0x4c], RZ ;  /* 0x00004cff01007387 */ /* 0x0007e20000100800 */
[----:B------:R-:W-:Y:S01]  /*1e30*/  CS2R R20, SRZ ;  /* 0x0000000000147805 */ /* 0x000fe2000001ff00 */
[----:B------:R-:W-:Y:S01]  /*1e40*/  QGMMA.64x128x32.F32.E4M3.E4M3 R24, gdesc[UR8], RZ, !UPT, gsb0 ;  /* 0x01e00000081879f3 */ /* 0x000fe2000c0008ff */
[----:B------:R-:W-:Y:S01]  /*1e50*/  CS2R R22, SRZ ;  /* 0x0000000000167805 */ /* 0x000fe2000001ff00 */
[----:B------:R3:W-:Y:S01]  /*1e60*/  STL [R1+0x48], RZ ;  /* 0x000048ff01007387 */ /* 0x0007e20000100800 */
[----:B------:R-:W-:Y:S02]  /*1e70*/  CS2R R152, SRZ ;  /* 0x0000000000987805 */ /* 0x000fe4000001ff00 */
        /* <DEDUP_REMOVED lines=47> */
[----:B------:R-:W-:Y:S01]  /*2170*/  CS2R R224, SRZ ;  /* 0x0000000000e07805 */ /* 0x000fe2000001ff00 */
[----:B------:R-:W-:Y:S02]  /*2180*/  IMAD.MOV.U32 R226, RZ, RZ, RZ ;  /* 0x000000ffffe27224 */ /* 0x000fe400078e00ff */
[----:B------:R3:W-:Y:S04]  /*2190*/  STL [R1+0x14], RZ ;  /* 0x000014ff01007387 */ /* 0x0007e80000100800 */
[----:B------:R3:W-:Y:S04]  /*21a0*/  STL [R1+0x10], RZ ;  /* 0x000010ff01007387 */ /* 0x0007e80000100800 */
[----:B------:R3:W-:Y:S04]  /*21b0*/  STL [R1+0xc], RZ ;  /* 0x00000cff01007387 */ /* 0x0007e80000100800 */
[----:B------:R3:W-:Y:S04]  /*21c0*/  STL [R1+0x8], RZ ;  /* 0x000008ff01007387 */ /* 0x0007e80000100800 */
[----:B------:R3:W-:Y:S04]  /*21d0*/  STL [R1+0x4], RZ ;  /* 0x000004ff01007387 */ /* 0x0007e80000100800 */
[----:B------:R3:W-:Y:S01]  /*21e0*/  STL [R1], RZ ;  /* 0x000000ff01007387 */ /* 0x0007e20000100800 */
[----:B------:R-:W-:Y:S05]  /*21f0*/  @!P0 BRA `(.L_x_18) ;  /* 0x0000000800808947 */ /* 0x000fea0003800000 */
[----:B------:R-:W-:Y:S02]  /*2200*/  WARPGROUP.DEPBAR.LE gsb0, 0x0 ;  /* 0x00008000000079c5 */ /* 0x000fe40000010000 */
[----:B------:R-:W-:-:S01]  /*2210*/  FADD R227, RZ, R58 ;  /* 0x0000003affe37221 */ /* 0x000fc20000000000 */
[----:B------:R-:W-:Y:S01]  /*2220*/  FADD R226, RZ, R88 ;  /* 0x00000058ffe27221 */ /* 0x000fe20000000000 */
[----:B------:R-:W-:-:S01]  /*2230*/  FADD R225, RZ, R89 ;  /* 0x00000059ffe17221 */ /* 0x000fc20000000000 */
[----:B------:R-:W-:Y:S01]  /*2240*/  FADD R224, RZ, R90 ;  /* 0x0000005affe07221 */ /* 0x000fe20000000000 */
[----:B------:R-:W-:-:S01]  /*2250*/  FADD R223, RZ, R91 ;  /* 0x0000005bffdf7221 */ /* 0x000fc20000000000 */
[----:B------:R0:W-:Y:S01]  /*2260*/  STL [R1], R227 ;  /* 0x000000e301007387 */ /* 0x0001e20000100800 */
[----:B------:R-:W-:-:S01]  /*2270*/  FADD R222, RZ, R92 ;  /* 0x0000005cffde7221 */ /* 0x000fc20000000000 */
[----:B------:R-:W-:Y:S01]  /*2280*/  FADD R221, RZ, R93 ;  /* 0x0000005dffdd7221 */ /* 0x000fe20000000000 */
[----:B------:R-:W-:-:S01]  /*2290*/  FADD R220, RZ, R94 ;  /* 0x0000005effdc7221 */ /* 0x000fc20000000000 */
[----:B------:R-:W-:Y:S01]  /*22a0*/  FADD R219, RZ, R95 ;  /* 0x0000005fffdb7221 */ /* 0x000fe20000000000 */
[----:B------:R-:W-:-:S01]  /*22b0*/  FADD R218, RZ, R96 ;  /* 0x00000060ffda7221 */ /* 0x000fc20000000000 */
[----:B------:R-:W-:Y:S01]  /*22c0*/  FADD R217, RZ, R97 ;  /* 0x00000061ffd97221 */ /* 0x000fe20000000000 */
[----:B------:R-:W-:-:S01]  /*22d0*/  FADD R216, RZ, R98 ;  /* 0x00000062ffd87221 */ /* 0x000fc20000000000 */
[----:B------:R-:W-:Y:S01]  /*22e0*/  FADD R215, RZ, R99 ;  /* 0x00000063ffd77221 */ /* 0x000fe20000000000 */
[----:B------:R-:W-:-:S01]  /*22f0*/  FADD R214, RZ, R100 ;  /* 0x00000064ffd67221 */ /* 0x000fc20000000000 */
[----:B0-----:R-:W-:Y:S01]  /*2300*/  FADD R227, RZ, R59 ;  /* 0x0000003bffe37221 */ /* 0x001fe20000000000 */
[----:B------:R-:W-:-:S01]  /*2310*/  FADD R213, RZ, R101 ;  /* 0x00000065ffd57221 */ /* 0x000fc20000000000 */
[----:B------:R-:W-:Y:S01]  /*2320*/  FADD R212, RZ, R102 ;  /* 0x00000066ffd47221 */ /* 0x000fe20000000000 */
[----:B------:R-:W-:-:S01]  /*2330*/  FADD R211, RZ, R103 ;  /* 0x00000067ffd37221 */ /* 0x000fc20000000000 */
[----:B------:R-:W-:Y:S01]  /*2340*/  FADD R210, RZ, R104 ;  /* 0x00000068ffd27221 */ /* 0x000fe20000000000 */
[----:B------:R0:W-:Y:S01]  /*2350*/  STL [R1+0x4], R227 ;  /* 0x000004e301007387 */ /* 0x0001e20000100800 */
        /* <DEDUP_REMOVED lines=93> */
[----:B------:R-:W-:Y:S01]  /*2930*/  UMOV UR6, URZ ;  /* 0x0000003f00067c82 */ /* 0x000fe20008000000 */
[----:B0-----:R-:W-:-:S05]  /*2940*/  FADD R227, RZ, R66 ;  /* 0x00000042ffe37221 */ /* 0x001fca0000000000 */
[----:B------:R0:W-:Y:S02]  /*2950*/  STL [R1+0x20], R227 ;  /* 0x000020e301007387 */ /* 0x0001e40000100800 */
        /* <DEDUP_REMOVED lines=42> */
.L_x_18:
[----:B------:R-:W-:-:S04]  /*2c00*/  UIADD3 UR18, UR5, 0x1, URZ ;  /* 0x0000000105127890 */ /* 0x000fc8000fffe03f */
[----:B------:R-:W-:-:S04]  /*2c10*/  UISETP.NE.AND UP0, UPT, UR18, 0x7, UPT ;  /* 0x000000071200788c */ /* 0x000fc8000bf05270 */
[----:B------:R-:W-:Y:S02]  /*2c20*/  USEL UR8, URZ, 0x1, UP0 ;  /* 0x000000013f087887 */ /* 0x000fe40008000000 */
[----:B------:R-:W-:Y:S02]  /*2c30*/  USEL UR18, UR18, URZ, UP0 ;  /* 0x0000003f12127287 */ /* 0x000fe40008000000 */
[----:B------:R-:W-:-:S06]  /*2c40*/  ULOP3.LUT UR8, UR4, UR8, URZ, 0x3c, !UPT ;  /* 0x0000000804087292 */ /* 0x000fcc000f8e3c3f */
[----:B0-----:R-:W-:Y:S01]  /*2c50*/  IMAD.U32 R227, RZ, RZ, UR8 ;  /* 0x00000008ffe37e24 */ /* 0x001fe2000f8e00ff */
[----:B------:R-:W-:-:S06]  /*2c60*/  UMOV UR8, 0x1 ;  /* 0x0000000100087882 */ /* 0x000fcc0000000000 */
.L_x_13:
[----:B------:R-:W-:-:S04]  /*2c70*/  UISETP.LT.AND UP0, UPT, UR12, 0x1, UPT ;  /* 0x000000010c00788c */ /* 0x000fc8000bf01270 */
[----:B------:R-:W-:-:S04]  /*2c80*/  USEL UR9, UR12, 0x1, UP0 ;  /* 0x000000010c097887 */ /* 0x000fc80008000000 */
[----:B------:R-:W-:-:S04]  /*2c90*/  UIADD3 UR9, UR12, -UR9, URZ ;  /* 0x800000090c097290 */ /* 0x000fc8000fffe03f */
[----:B------:R-:W-:-:S06]  /*2ca0*/  UISETP.GE.AND UP0, UPT, UR9, 0x1, UPT ;  /* 0x000000010900788c */ /* 0x000fcc000bf06270 */
[----:B------:R-:W-:-:S13]  /*2cb0*/  PLOP3.LUT P0, PT, PT, PT, UP0, 0x80, 0x0 ;  /* 0x000000000000781c */ /* 0x000fda0003f0f008 */
[----:B------:R-:W-:Y:S05]  /*2cc0*/  @!P0 BRA `(.L_x_19) ;  /* 0x00000010007c8947 */ /* 0x000fea0003800000 */
[----:B------:R-:W-:Y:S01]  /*2cd0*/  IMAD.U32 R228, RZ, RZ, UR9 ;  /* 0x00000009ffe47e24 */ /* 0x000fe2000f8e00ff */
[----:B------:R-:W-:Y:S01]  /*2ce0*/  UMOV UR19, UR5 ;  /* 0x0000000500137c82 */ /* 0x000fe20008000000 */
[----:B------:R-:W-:-:S05]  /*2cf0*/  ULDC UR24, c[0x0][0x50c] ;  /* 0x0001430000187ab9 */ /* 0x000fca0000000800 */
.L_x_27:
[----:B------:R-:W-:-:S06]  /*2d00*/  UISETP.NE.AND UP0, UPT, UR23, 0x3, UPT ;  /* 0x000000031700788c */ /* 0x000fcc000bf05270 */
[----:B------:R-:W-:-:S13]  /*2d10*/  PLOP3.LUT P1, PT, PT, PT, UP0, 0x80, 0x0 ;  /* 0x000000000000781c */ /* 0x000fda0003f2f008 */
[----:B01----:R-:W-:Y:S05]  /*2d20*/  @!P1 BRA `(.L_x_20) ;  /* 0x0000000000049947 */ /* 0x003fea0003800000 */
[----:B------:R-:W-:Y:S01]  /*2d30*/  BPT.TRAP 0x1 ;  /* 0x000000040000795c */ /* 0x000fe20000300000 */
.L_x_20:
[----:B------:R-:W0:Y:S01]  /*2d40*/  S2UR UR9, SR_CgaCtaId ;  /* 0x00000000000979c3 */ /* 0x000e220000008800 */
[----:B------:R-:W-:Y:S01]  /*2d50*/  UMOV UR14, 0x400 ;  /* 0x00000400000e7882 */ /* 0x000fe20000000000 */
[----:B------:R-:W-:Y:S01]  /*2d60*/  SHF.L.U32 R229, R227, 0x1f, RZ ;  /* 0x0000001fe3e57819 */ /* 0x000fe200000006ff */
[----:B0-----:R-:W-:-:S04]  /*2d70*/  ULEA UR14, UR9, UR14, 0x18 ;  /* 0x0000000e090e7291 */ /* 0x001fc8000f8ec03f */
[----:B------:R-:W-:-:S09]  /*2d80*/  ULEA UR9, UR18, UR14, 0x3 ;  /* 0x0000000e12097291 */ /* 0x000fd2000f8e183f */
[----:B------:R0:W1:Y:S01]  /*2d90*/  SYNCS.PHASECHK.TRANS64.TRYWAIT P0, [UR9], R229 ;  /* 0x000000e5ff0075a7 */ /* 0x0000620008000149 */
[----:B------:R-:W-:Y:S05]  /*2da0*/  @!P1 BRA `(.L_x_21) ;  /* 0x0000000000049947 */ /* 0x000fea0003800000 */
[----:B------:R-:W-:Y:S01]  /*2db0*/  BPT.TRAP 0x1 ;  /* 0x000000040000795c */ /* 0x000fe20000300000 */
.L_x_21:
[----:B-1----:R-:W-:Y:S05]  /*2dc0*/  @P0 BRA `(.L_x_22) ;  /* 0x0000000000080947 */ /* 0x002fea0003800000 */
[----:B------:R-:W1:Y:S02]  /*2dd0*/  SYNCS.PHASECHK.TRANS64.TRYWAIT P0, [UR9], R229 ;  /* 0x000000e5ff0075a7 */ /* 0x000e640008000149 */
[----:B-1----:R-:W-:Y:S05]  /*2de0*/  @!P0 BRA `(.L_x_23) ;  /* 0x000000d400608947 */ /* 0x002fea0003800000 */
.L_x_22:
[----:B------:R-:W-:Y:S01]  /*2df0*/  UIADD3 UR9, UR14, 0xe180, URZ ;  /* 0x0000e1800e097890 */ /* 0x000fe2000fffe03f */
[----:B------:R-:W-:Y:S01]  /*2e00*/  WARPGROUP.ARRIVE ;  /* 0x00000000000079c5 */ /* 0x000fe20000000000 */
[----:B------:R-:W-:Y:S02]  /*2e10*/  UISETP.NE.AND UP0, UPT, UR7, URZ, UPT ;  /* 0x0000003f0700728c */ /* 0x000fe4000bf05270 */
[----:B------:R-:W-:Y:S02]  /*2e20*/  USHF.R.U32.HI UR9, URZ, 0x4, UR9 ;  /* 0x000000043f097899 */ /* 0x000fe40008011609 */
[----:B------:R-:W-:Y:S02]  /*2e30*/  USEL UR8, UR8, URZ, !UP0 ;  /* 0x0000003f08087287 */ /* 0x000fe4000c000000 */
[----:B------:R-:W-:Y:S02]  /*2e40*/  ULOP3.LUT UR9, UR9, 0x3fff, URZ, 0xc0, !UPT ;  /* 0x00003fff09097892 */ /* 0x000fe4000f8ec03f */
[----:B------:R-:W-:-:S02]  /*2e50*/  ULOP3.LUT UR7, UR15, 0x10000, URZ, 0xfc, !UPT ;  /* 0x000100000f077892 */ /* 0x000fc4000f8efc3f */
[----:B------:R-:W-:Y:S02]  /*2e60*/  ULOP3.LUT UR9, UR9, 0x10000, URZ, 0xfc, !UPT ;  /* 0x0001000009097892 */ /* 0x000fe4000f8efc3f */
[----:B------:R-:W-:Y:S02]  /*2e70*/  UISETP.NE.U32.AND UP0, UPT, UR8, URZ, UPT ;  /* 0x0000003f0800728c */ /* 0x000fe4000bf05070 */
[----:B------:R-:W-:Y:S02]  /*2e80*/  ULEA UR8, UR18, UR7, 0x9 ;  /* 0x0000000712087291 */ /* 0x000fe4000f8e483f */
[----:B------:R-:W-:Y:S01]  /*2e90*/  ULEA UR10, UR18, UR9, 0x8 ;  /* 0x00000009120a7291 */ /* 0x000fe2000f8e403f */
[----:B------:R-:W-:Y:S02]  /*2ea0*/  UMOV UR11, 0xc0000010 ;  /* 0xc0000010000b7882 */ /* 0x000fe40000000000 */
[----:B------:R-:W-:Y:S01]  /*2eb0*/  UMOV UR9, 0xc0000010 ;  /* 0xc000001000097882 */ /* 0x000fe20000000000 */
[----:B------:R-:W-:-:S05]  /*2ec0*/  UIADD3 UR6, UR6, 0x1, URZ ;  /* 0x0000000106067890 */ /* 0x000fca000fffe03f */
[----:B------:R-:W-:Y:S01]  /*2ed0*/  QGMMA.64x128x32.F32.E4M3.E4M3 R88, gdesc[UR8], R88, UP0 ;  /* 0x01e00000085879f3 */ /* 0x000fe2000bf00858 */
[----:B------:R-:W-:Y:S01]  /*2ee0*/  UIADD3 UR8, UR8, 0x100, URZ ;  /* 0x0000010008087890 */ /* 0x000fe2000fffe03f */
[----:B------:R-:W-:-:S10]  /*2ef0*/  UMOV UR9, 0xc0000010 ;  /* 0xc000001000097882 */ /* 0x000fd40000000000 */
[----:B------:R-:W-:Y:S01]  /*2f00*/  QGMMA.64x128x32.F32.E4M3.E4M3 R24, gdesc[UR8], R24, UP0, gsb0 ;  /* 0x01e00000081879f3 */ /* 0x000fe2000b800818 */
[----:B------:R-:W-:-:S04]  /*2f10*/  UISETP.NE.AND UP0, UPT, UR6, UR24, UPT ;  /* 0x000000180600728c */ /* 0x000fc8000bf05270 */
[----:B------:R-:W-:-:S06]  /*2f20*/  USEL UR7, URZ, 0x1, UP0 ;  /* 0x000000013f077887 */ /* 0x000fcc0008000000 */
[----:B------:R-:W-:Y:S01]  /*2f30*/  ISETP.NE.AND P0, PT, RZ, UR7, PT ;  /* 0x00000007ff007c0c */ /* 0x000fe2000bf05270 */
[----:B------:R-:W-:-:S12]  /*2f40*/  WARPGROUP.DEPBAR.LE gsb0, 0x1 ;  /* 0x00008000000079c5 */ /* 0x000fd80000010100 */
[----:B------:R-:W-:Y:S05]  /*2f50*/  @!P0 BRA `(.L_x_24) ;  /* 0x0000000c00808947 */ /* 0x000fea0003800000 */
[----:B------:R-:W-:Y:S02]  /*2f60*/  WARPGROUP.DEPBAR.LE gsb0, 0x0 ;  /* 0x00008000000079c5 */ /* 0x000fe40000010000 */
[----:B------:R-:W-:-:S01]  /*2f70*/  FADD R226, R88, R226 ;  /* 0x000000e258e27221 */ /* 0x000fc20000000000 */
[----:B------:R-:W-:Y:S01]  /*2f80*/  FADD R225, R89, R225 ;  /* 0x000000e159e17221 */ /* 0x000fe20000000000 */
[----:B------:R1:W-:Y:S01]  /*2f90*/  STL [R1+0x88], R227 ;  /* 0x000088e301007387 */ /* 0x0003e20000100800 */
[----:B------:R-:W-:-:S01]  /*2fa0*/  FADD R224, R90, R224 ;  /* 0x000000e05ae07221 */ /* 0x000fc20000000000 */
[----:B------:R-:W-:Y:S01]  /*2fb0*/  FADD R223, R91, R223 ;  /* 0x000000df5bdf7221 */ /* 0x000fe20000000000 */
[----:B------:R-:W-:-:S01]  /*2fc0*/  FADD R222, R92, R222 ;  /* 0x000000de5cde7221 */ /* 0x000fc20000000000 */
[----:B------:R-:W-:Y:S01]  /*2fd0*/  FADD R221, R93, R221 ;  /* 0x000000dd5ddd7221 */ /* 0x000fe20000000000 */
[----:B-1----:R-:W4:Y:S04]  /*2fe0*/  LDL.LU R227, [R1+0x30] ;  /* 0x0000300001e37983 */ /* 0x002f280000300800 */
[----:B------:R1:W-:Y:S01]  /*2ff0*/  STL [R1+0x8c], R226 ;  /* 0x00008ce201007387 */ /* 0x0003e20000100800 */
[----:B------:R-:W-:-:S01]  /*3000*/  FADD R220, R94, R220 ;  /* 0x000000dc5edc7221 */ /* 0x000fc20000000000 */
[----:B------:R-:W-:-:S02]  /*3010*/  FADD R219, R95, R219 ;  /* 0x000000db5fdb7221 */ /* 0x000fc40000000000 */
[----:B-1----:R-:W2:Y:S04]  /*3020*/  LDL.LU R226, [R1+0x2c] ;  /* 0x00002c0001e27983 */ /* 0x002ea80000300800 */
[----:B------:R1:W-:Y:S01]  /*3030*/  STL [R1+0x90], R225 ;  /* 0x000090e101007387 */ /* 0x0003e20000100800 */
[----:B------:R-:W-:-:S03]  /*3040*/  FADD R218, R96, R218 ;  /* 0x000000da60da7221 */ /* 0x000fc60000000000 */
[----:B-1----:R-:W3:Y:S04]  /*3050*/  LDL.LU R225, [R1+0x28] ;  /* 0x0000280001e17983 */ /* 0x002ee80000300800 */
        /* <DEDUP_REMOVED lines=9> */
[----:B------:R1:W-:Y:S04]  /*30f0*/  STL [R1+0xa0], R221 ;  /* 0x0000a0dd01007387 */ /* 0x0003e80000100800 */
        /* <DEDUP_REMOVED lines=12> */
[----:B-1----:R-:W3:Y:S01]  /*31c0*/  LDL.LU R215, [R1] ;  /* 0x0000000001d77983 */ /* 0x002ee20000300800 */
[----:B------:R-:W-:-:S01]  /*31d0*/  FADD R214, R100, R214 ;  /* 0x000000d664d67221 */ /* 0x000fc20000000000 */
[----:B------:R-:W-:Y:S01]  /*31e0*/  FADD R213, R101, R213 ;  /* 0x000000d565d57221 */ /* 0x000fe20000000000 */
[----:B------:R-:W-:-:S01]  /*31f0*/  FADD R212, R102, R212 ;  /* 0x000000d466d47221 */ /* 0x000fc20000000000 */
[----:B------:R-:W-:Y:S01]  /*3200*/  FADD R211, R103, R211 ;  /* 0x000000d367d37221 */ /* 0x000fe20000000000 */
[----:B------:R-:W-:-:S01]  /*3210*/  FADD R210, R104, R210 ;  /* 0x000000d268d27221 */ /* 0x000fc20000000000 */
[----:B------:R-:W-:Y:S01]  /*3220*/  STL [R1+0xbc], R214 ;  /* 0x0000bcd601007387 */ /* 0x000fe20000100800 */
        /* <DEDUP_REMOVED lines=11> */
[----:B------:R1:W-:Y:S01]  /*32e0*/  STL [R1+0xc8], R211 ;  /* 0x0000c8d301007387 */ /* 0x0003e20000100800 */
[----:B------:R-:W-:-:S01]  /*32f0*/  FADD R200, R114, R200 ;  /* 0x000000c872c87221 */ /* 0x000fc20000000000 */
[----:B------:R-:W-:Y:S01]  /*3300*/  FADD R199, R115, R199 ;  /* 0x000000c773c77221 */ /* 0x000fe20000000000 */
        /* <DEDUP_REMOVED lines=69> */
[----:B-----5:R-:W-:Y:S01]  /*3760*/  FADD R0, R57, R0 ;  /* 0x0000000039007221 */ /* 0x020fe20000000000 */
[----:B----4-:R-:W-:-:S01]  /*3770*/  FADD R227, R70, R227 ;  /* 0x000000e346e37221 */ /* 0x010fc20000000000 */
[----:B--2---:R-:W-:Y:S01]  /*3780*/  FADD R226, R69, R226 ;  /* 0x000000e245e27221 */ /* 0x004fe20000000000 */
[----:B---3--:R-:W-:-:S01]  /*3790*/  FADD R225, R68, R225 ;  /* 0x000000e144e17221 */ /* 0x008fc20000000000 */
        /* <DEDUP_REMOVED lines=9> */
[----:B------:R-:W-:-:S05]  /*3830*/  FADD R215, R58, R215 ;  /* 0x000000d73ad77221 */ /* 0x000fca0000000000 */
[----:B------:R2:W-:Y:S04]  /*3840*/  STL [R1], R215 ;  /* 0x000000d701007387 */ /* 0x0005e80000100800 */
[----:B------:R3:W-:Y:S04]  /*3850*/  STL [R1+0x4], R216 ;  /* 0x000004d801007387 */ /* 0x0007e80000100800 */
        /* <DEDUP_REMOVED lines=8> */
[----:B-1----:R-:W4:Y:S04]  /*38e0*/  LDL.LU R211, [R1+0x34] ;  /* 0x0000340001d37983 */ /* 0x002f280000300800 */
[----:B------:R1:W-:Y:S04]  /*38f0*/  STL [R1+0x28], R225 ;  /* 0x000028e101007387 */ /* 0x0003e80000100800 */
[----:B------:R-:W4:Y:S04]  /*3900*/  LDL.LU R212, [R1+0x38] ;  /* 0x0000380001d47983 */ /* 0x000f280000300800 */
[----:B------:R1:W-:Y:S04]  /*3910*/  STL [R1+0x2c], R226 ;  /* 0x00002ce201007387 */ /* 0x0003e80000100800 */
[----:B------:R-:W4:Y:S04]  /*3920*/  LDL.LU R213, [R1+0x3c] ;  /* 0x00003c0001d57983 */ /* 0x000f280000300800 */
[----:B------:R1:W-:Y:S04]  /*3930*/  STL [R1+0x30], R227 ;  /* 0x000030e301007387 */ /* 0x0003e80000100800 */
[----:B------:R-:W4:Y:S04]  /*3940*/  LDL.LU R214, [R1+0x40] ;  /* 0x0000400001d67983 */ /* 0x000f280000300800 */
[----:B--2---:R-:W2:Y:S04]  /*3950*/  LDL.LU R215, [R1+0x44] ;  /* 0x0000440001d77983 */ /* 0x004ea80000300800 */
[----:B---3--:R-:W3:Y:S04]  /*3960*/  LDL.LU R216, [R1+0x48] ;  /* 0x0000480001d87983 */ /* 0x008ee80000300800 */
[----:B----4-:R-:W4:Y:S04]  /*3970*/  LDL.LU R217, [R1+0x4c] ;  /* 0x00004c0001d97983 */ /* 0x010f280000300800 */
[----:B0-----:R-:W4:Y:S04]  /*3980*/  LDL.LU R218, [R1+0x50] ;  /* 0x0000500001da7983 */ /* 0x001f280000300800 */
[----:B------:R-:W4:Y:S04]  /*3990*/  LDL.LU R219, [R1+0x54] ;  /* 0x0000540001db7983 */ /* 0x000f280000300800 */
[----:B------:R-:W4:Y:S04]  /*39a0*/  LDL.LU R220, [R1+0x58] ;  /* 0x0000580001dc7983 */ /* 0x000f280000300800 */
[----:B------:R-:W4:Y:S04]  /*39b0*/  LDL.LU R221, [R1+0x5c] ;  /* 0x00005c0001dd7983 */ /* 0x000f280000300800 */
[----:B------:R-:W4:Y:S04]  /*39c0*/  LDL.LU R222, [R1+0x60] ;  /* 0x0000600001de7983 */ /* 0x000f280000300800 */
[----:B------:R-:W4:Y:S04]  /*39d0*/  LDL.LU R223, [R1+0x64] ;  /* 0x0000640001df7983 */ /* 0x000f280000300800 */
[----:B------:R-:W4:Y:S04]  /*39e0*/  LDL.LU R224, [R1+0x68] ;  /* 0x0000680001e07983 */ /* 0x000f280000300800 */
[----:B-1----:R-:W4:Y:S04]  /*39f0*/  LDL.LU R225, [R1+0x6c] ;  /* 0x00006c0001e17983 */ /* 0x002f280000300800 */
[----:B------:R-:W4:Y:S04]  /*3a00*/  LDL.LU R226, [R1+0x70] ;  /* 0x0000700001e27983 */ /* 0x000f280000300800 */
[----:B------:R-:W4:Y:S01]  /*3a10*/  LDL.LU R227, [R1+0x74] ;  /* 0x0000740001e37983 */ /* 0x000f220000300800 */
[----:B------:R-:W-:-:S05]  /*3a20*/  FADD R211, R71, R211 ;  /* 0x000000d347d37221 */ /* 0x000fca0000000000 */
[----:B------:R0:W-:Y:S01]  /*3a30*/  STL [R1+0x34], R211 ;  /* 0x000034d301007387 */ /* 0x0001e20000100800 */
[----:B------:R-:W-:-:S03]  /*3a40*/  FADD R212, R72, R212 ;  /* 0x000000d448d47221 */ /* 0x000fc60000000000 */
[----:B0-----:R1:W5:Y:S01]  /*3a50*/  LDL.LU R211, [R1+0xc8] ;  /* 0x0000c80001d37983 */ /* 0x0013620000300800 */
[----:B------:R-:W-:-:S03]  /*3a60*/  FADD R213, R73, R213 ;  /* 0x000000d549d57221 */ /* 0x000fc60000000000 */
[----:B------:R0:W-:Y:S01]  /*3a70*/  STL [R1+0x38], R212 ;  /* 0x000038d401007387 */ /* 0x0001e20000100800 */
[----:B------:R-:W-:-:S01]  /*3a80*/  FADD R214, R74, R214 ;  /* 0x000000d64ad67221 */ /* 0x000fc20000000000 */
[----:B--2---:R-:W-:Y:S02]  /*3a90*/  FADD R215, R75, R215 ;  /* 0x000000d74bd77221 */ /* 0x004fe40000000000 */
[----:B0-----:R1:W5:Y:S01]  /*3aa0*/  LDL.LU R212, [R1+0xc4] ;  /* 0x0000c40001d47983 */ /* 0x0013620000300800 */
[----:B---3--:R-:W-:-:S03]  /*3ab0*/  FADD R216, R76, R216 ;  /* 0x000000d84cd87221 */ /* 0x008fc60000000000 */
[----:B------:R0:W-:Y:S01]  /*3ac0*/  STL [R1+0x3c], R213 ;  /* 0x00003cd501007387 */ /* 0x0001e20000100800 */
[----:B----4-:R-:W-:-:S03]  /*3ad0*/  FADD R217, R77, R217 ;  /* 0x000000d94dd97221 */ /* 0x010fc60000000000 */
[----:B0-----:R1:W5:Y:S01]  /*3ae0*/  LDL.LU R213, [R1+0xc0] ;  /* 0x0000c00001d57983 */ /* 0x0013620000300800 */
[----:B------:R-:W-:-:S03]  /*3af0*/  FADD R218, R78, R218 ;  /* 0x000000da4eda7221 */ /* 0x000fc60000000000 */
[----:B------:R0:W-:Y:S01]  /*3b00*/  STL [R1+0x40], R214 ;  /* 0x000040d601007387 */ /* 0x0001e20000100800 */
[----:B------:R-:W-:-:S01]  /*3b10*/  FADD R219, R79, R219 ;  /* 0x000000db4fdb7221 */ /* 0x000fc20000000000 */
[----:B------:R-:W-:Y:S02]  /*3b20*/  FADD R220, R80, R220 ;  /* 0x000000dc50dc7221 */ /* 0x000fe40000000000 */
[----:B0-----:R1:W5:Y:S04]  /*3b30*/  LDL.LU R214, [R1+0xbc] ;  /* 0x0000bc0001d67983 */ /* 0x0013680000300800 */
[----:B------:R0:W-:Y:S01]  /*3b40*/  STL [R1+0x44], R215 ;  /* 0x000044d701007387 */ /* 0x0001e20000100800 */
[----:B------:R-:W-:-:S01]  /*3b50*/  FADD R221, R81, R221 ;  /* 0x000000dd51dd7221 */ /* 0x000fc20000000000 */
[----:B------:R-:W-:-:S02]  /*3b60*/  FADD R222, R82, R222 ;  /* 0x000000de52de7221 */ /* 0x000fc40000000000 */
[----:B0-----:R1:W5:Y:S04]  /*3b70*/  LDL.LU R215, [R1+0xb8] ;  /* 0x0000b80001d77983 */ /* 0x0013680000300800 */
[----:B------:R0:W-:Y:S01]  /*3b80*/  STL [R1+0x48], R216 ;  /* 0x000048d801007387 */ /* 0x0001e20000100800 */
[----:B------:R-:W-:-:S03]  /*3b90*/  FADD R223, R83, R223 ;  /* 0x000000df53df7221 */ /* 0x000fc60000000000 */
        /* <DEDUP_REMOVED lines=13> */
[----:B------:R0:W-:Y:S04]  /*3c70*/  STL [R1+0x5c], R221 ;  /* 0x00005cdd01007387 */ /* 0x0001e80000100800 */
        /* <DEDUP_REMOVED lines=12> */
[----:B0-----:R1:W5:Y:S01]  /*3d40*/  LDL.LU R227, [R1+0x88] ;  /* 0x0000880001e37983 */ /* 0x0013620000300800 */
[----:B------:R-:W-:-:S05]  /*3d50*/  UMOV UR6, URZ ;  /* 0x0000003f00067c82 */ /* 0x000fca0008000000 */
.L_x_24:
[----:B------:R-:W-:Y:S05]  /*3d60*/  @!P1 BRA `(.L_x_25) ;  /* 0x0000000000049947 */ /* 0x000fea0003800000 */
[----:B------:R-:W-:Y:S01]  /*3d70*/  BPT.TRAP 0x1 ;  /* 0x000000040000795c */ /* 0x000fe20000300000 */
.L_x_25:
[----:B------:R-:W-:Y:S02]  /*3d80*/  UISETP.GT.U32.AND UP0, UPT, UR13, 0x1, UPT ;  /* 0x000000010d00788c */ /* 0x000fe4000bf04070 */
[----:B------:R-:W-:-:S04]  /*3d90*/  ULEA UR8, UR19, UR14, 0x3 ;  /* 0x0000000e13087291 */ /* 0x000fc8000f8e183f */
[----:B------:R-:W-:Y:S01]  /*3da0*/  UIADD3 UR8, UR8, 0x38, URZ ;  /* 0x0000003808087890 */ /* 0x000fe2000fffe03f */
[----:B------:R-:W-:-:S03]  /*3db0*/  PLOP3.LUT P0, PT, PT, PT, UP0, 0x80, 0x0 ;  /* 0x000000000000781c */ /* 0x000fc60003f0f008 */
[----:B------:R-:W-:-:S09]  /*3dc0*/  UPRMT UR8, URZ, 0x654, UR8 ;  /* 0x000006543f087896 */ /* 0x000fd20008000008 */
[----:B------:R-:W-:Y:S01]  /*3dd0*/  SYNCS.ARRIVE.TRANS64.RED.A1T0 RZ, [UR8], RZ ;  /* 0x000000ffffff79a7 */ /* 0x000fe20008100408 */
[----:B------:R-:W-:Y:S05]  /*3de0*/  @P0 BRA `(.L_x_26) ;  /* 0x0000000000040947 */ /* 0x000fea0003800000 */
[----:B------:R-:W-:Y:S01]  /*3df0*/  BPT.TRAP 0x1 ;  /* 0x000000040000795c */ /* 0x000fe20000300000 */
.L_x_26:
[----:B------:R-:W-:Y:S01]  /*3e00*/  UIADD3 UR18, UR18, 0x1, URZ ;  /* 0x0000000112127890 */ /* 0x000fe2000fffe03f */
[C---:B------:R-:W-:Y:S01]  /*3e10*/  ISETP.GT.AND P0, PT, R228.reuse, 0x1, PT ;  /* 0x00000001e400780c */ /* 0x040fe20003f04270 */
[----:B------:R-:W-:Y:S01]  /*3e20*/  UIADD3 UR19, UR19, 0x1, URZ ;  /* 0x0000000113137890 */ /* 0x000fe2000fffe03f */
[----:B------:R-:W-:Y:S01]  /*3e30*/  VIADD R228, R228, 0xffffffff ;  /* 0xffffffffe4e47836 */ /* 0x000fe20000000000 */
[----:B------:R-:W-:Y:S02]  /*3e40*/  UISETP.NE.AND UP0, UPT, UR18, 0x7, UPT ;  /* 0x000000071200788c */ /* 0x000fe4000bf05270 */
[----:B------:R-:W-:Y:S02]  /*3e50*/  UISETP.NE.AND UP1, UPT, UR19, 0x7, UPT ;  /* 0x000000071300788c */ /* 0x000fe4000bf25270 */
[----:B------:R-:W-:Y:S02]  /*3e60*/  USEL UR8, URZ, 0x1, UP0 ;  /* 0x000000013f087887 */ /* 0x000fe40008000000 */
[----:B------:R-:W-:-:S02]  /*3e70*/  USEL UR18, UR18, URZ, UP0 ;  /* 0x0000003f12127287 */ /* 0x000fc40008000000 */
[----:B------:R-:W-:Y:S02]  /*3e80*/  USEL UR19, UR19, URZ, UP1 ;  /* 0x0000003f13137287 */ /* 0x000fe40008800000 */
[----:B-----5:R-:W-:Y:S01]  /*3e90*/  LOP3.LUT R227, R227, UR8, RZ, 0x3c, !PT ;  /* 0x00000008e3e37c12 */ /* 0x020fe2000f8e3cff */
[----:B------:R-:W-:Y:S01]  /*3ea0*/  UMOV UR8, 0x1 ;  /* 0x0000000100087882 */ /* 0x000fe20000000000 */
[----:B------:R-:W-:Y:S08]  /*3eb0*/  @P0 BRA `(.L_x_27) ;  /* 0xffffffec00900947 */ /* 0x000ff0000383ffff */
.L_x_19:
[----:B------:R-:W-:-:S04]  /*3ec0*/  UISETP.NE.AND UP0, UPT, UR6, URZ, UPT ;  /* 0x0000003f0600728c */ /* 0x000fc8000bf05270 */
[----:B------:R-:W-:-:S06]  /*3ed0*/  USEL UR6, URZ, 0x1, !UP0 ;  /* 0x000000013f067887 */ /* 0x000fcc000c000000 */
[----:B------:R-:W-:-:S13]  /*3ee0*/  ISETP.NE.AND P0, PT, RZ, UR6, PT ;  /* 0x00000006ff007c0c */ /* 0x000fda000bf05270 */
[----:B------:R-:W-:Y:S05]  /*3ef0*/  @!P0 BRA `(.L_x_28) ;  /* 0x0000000c00dc8947 */ /* 0x000fea0003800000 */
[----:B------:R-:W4:Y:S04]  /*3f00*/  LDL.LU R227, [R1+0x74] ;  /* 0x0000740001e37983 */ /* 0x000f280000300800 */
[----:B----4-:R4:W-:Y:S04]  /*3f10*/  STL [R1+0x88], R227 ;  /* 0x000088e301007387 */ /* 0x0109e80000100800 */
[----:B----4-:R-:W4:Y:S04]  /*3f20*/  LDL.LU R227, [R1+0x70] ;  /* 0x0000700001e37983 */ /* 0x010f280000300800 */
        /* <DEDUP_REMOVED lines=55> */
[----:B----4-:R-:W4:Y:S01]  /*42a0*/  LDL.LU R227, [R1] ;  /* 0x0000000001e37983 */ /* 0x010f220000300800 */
[----:B------:R-:W-:-:S02]  /*42b0*/  WARPGROUP.DEPBAR.LE gsb0, 0x0 ;  /* 0x00008000000079c5 */ /* 0x000fc40000010000 */
[----:B------:R-:W-:Y:S01]  /*42c0*/  FADD R226, R88, R226 ;  /* 0x000000e258e27221 */ /* 0x000fe20000000000 */
        /* <DEDUP_REMOVED lines=97> */
[----:B----4-:R-:W-:-:S05]  /*48e0*/  FADD R227, R58, R227 ;  /* 0x000000e33ae37221 */ /* 0x010fca0000000000 */
[----:B------:R4:W-:Y:S04]  /*48f0*/  STL [R1], R227 ;  /* 0x000000e301007387 */ /* 0x0009e80000100800 */
[----:B----4-:R-:W4:Y:S02]  /*4900*/  LDL.LU R227, [R1+0xf8] ;  /* 0x0000f80001e37983 */ /* 0x010f240000300800 */
[----:B----4-:R-:W-:-:S05]  /*4910*/  FADD R227, R59, R227 ;  /* 0x000000e33be37221 */ /* 0x010fca0000000000 */
[----:B------:R4:W-:Y:S04]  /*4920*/  STL [R1+0x4], R227 ;  /* 0x000004e301007387 */ /* 0x0009e80000100800 */
        /* <DEDUP_REMOVED lines=83> */
[----:B------:R4:W-:Y:S02]  /*4e60*/  STL [R1+0x74], R227 ;  /* 0x000074e301007387 */ /* 0x0009e40000100800 */
.L_x_28:
[----:B------:R-:W-:Y:S02]  /*4e70*/  WARPGROUP.DEPBAR.LE gsb0, 0x0 ;  /* 0x00008000000079c5 */ /* 0x000fe40000010000 */
[----:B------:R-:W5:Y:S02]  /*4e80*/  LDC R24, c[0x0][0x28c] ;  /* 0x0000a300ff187b82 */ /* 0x000f640000000800 */
[----:B-----5:R-:W-:-:S13]  /*4e90*/  ISETP.GE.AND P0, PT, R24, 0x1, PT ;  /* 0x000000011800780c */ /* 0x020fda0003f06270 */
[----:B------:R-:W-:Y:S05]  /*4ea0*/  @!P0 BRA `(.L_x_29) ;  /* 0x0000000000508947 */ /* 0x000fea0003800000 */
[----:B------:R-:W-:-:S06]  /*4eb0*/  UISETP.NE.AND UP0, UPT, UR23, 0x3, UPT ;  /* 0x000000031700788c */ /* 0x000fcc000bf05270 */
[----:B------:R-:W-:-:S13]  /*4ec0*/  PLOP3.LUT P0, PT, PT, PT, UP0, 0x80, 0x0 ;  /* 0x000000000000781c */ /* 0x000fda0003f0f008 */
[----:B------:R-:W-:Y:S05]  /*4ed0*/  @!P0 BRA `(.L_x_30) ;  /* 0x0000000000048947 */ /* 0x000fea0003800000 */
[----:B------:R-:W-:Y:S01]  /*4ee0*/  BPT.TRAP 0x1 ;  /* 0x000000040000795c */ /* 0x000fe20000300000 */
.L_x_30:
[----:B------:R-:W-:-:S04]  /*4ef0*/  UISETP.LT.AND UP0, UPT, UR12, 0x1, UPT ;  /* 0x000000010c00788c */ /* 0x000fc8000bf01270 */
[----:B------:R-:W-:Y:S02]  /*4f00*/  USEL UR8, UR12, 0x1, UP0 ;  /* 0x000000010c087887 */ /* 0x000fe40008000000 */
[----:B------:R-:W-:Y:S02]  /*4f10*/  UISETP.GT.U32.AND UP0, UPT, UR13, 0x1, UPT ;  /* 0x000000010d00788c */ /* 0x000fe4000bf04070 */
[----:B------:R-:W-:-:S04]  /*4f20*/  UIADD3 UR8, UR5, UR12, -UR8 ;  /* 0x0000000c05087290 */ /* 0x000fc8000fffe808 */
[----:B------:R-:W-:Y:S01]  /*4f30*/  UIMAD.WIDE.U32 UR6, UR8, 0x24924925, URZ ;  /* 0x24924925080678a5 */ /* 0x000fe2000f8e003f */
[----:B------:R-:W-:-:S03]  /*4f40*/  PLOP3.LUT P0, PT, PT, PT, UP0, 0x80, 0x0 ;  /* 0x000000000000781c */ /* 0x000fc60003f0f008 */
[----:B------:R-:W-:-:S04]  /*4f50*/  UIADD3 UR6, UR8, -UR7, URZ ;  /* 0x8000000708067290 */ /* 0x000fc8000fffe03f */
[----:B------:R-:W-:-:S04]  /*4f60*/  ULEA.HI UR6, UR6, UR7, URZ, 0x1f ;  /* 0x0000000706067291 */ /* 0x000fc8000f8ff83f */
[----:B------:R-:W-:-:S04]  /*4f70*/  USHF.R.U32.HI UR6, URZ, 0x2, UR6 ;  /* 0x000000023f067899 */ /* 0x000fc80008011606 */
[----:B------:R-:W-:-:S04]  /*4f80*/  UIMAD UR6, UR6, -0x7, UR8 ;  /* 0xfffffff9060678a4 */ /* 0x000fc8000f8e0208 */
[----:B------:R-:W-:-:S04]  /*4f90*/  ULEA UR6, UR6, UR14, 0x3 ;  /* 0x0000000e06067291 */ /* 0x000fc8000f8e183f */
[----:B------:R-:W-:-:S04]  /*4fa0*/  UIADD3 UR6, UR6, 0x38, URZ ;  /* 0x0000003806067890 */ /* 0x000fc8000fffe03f */
[----:B------:R-:W-:-:S09]  /*4fb0*/  UPRMT UR6, URZ, 0x654, UR6 ;  /* 0x000006543f067896 */ /* 0x000fd20008000006 */
[----:B------:R-:W-:Y:S01]  /*4fc0*/  SYNCS.ARRIVE.TRANS64.RED.A1T0 RZ, [UR6], RZ ;  /* 0x000000ffffff79a7 */ /* 0x000fe20008100406 */
[----:B------:R-:W-:Y:S05]  /*4fd0*/  @P0 BRA `(.L_x_29) ;  /* 0x0000000000040947 */ /* 0x000fea0003800000 */
[----:B------:R-:W-:Y:S01]  /*4fe0*/  BPT.TRAP 0x1 ;  /* 0x000000040000795c */ /* 0x000fe20000300000 */
.L_x_29:
[----:B------:R0:W-:Y:S01]  /*4ff0*/  STL [R1+0x8c], R2 ;  /* 0x00008c0201007387 */ /* 0x0001e20000100800 */
[----:B------:R-:W1:Y:S01]  /*5000*/  LDC R29, c[0x0][0x288] ;  /* 0x0000a200ff1d7b82 */ /* 0x000e620000000800 */
[----:B------:R-:W-:Y:S02]  /*5010*/  UIADD3 UR8, UR12, UR5, URZ ;  /* 0x000000050c087290 */ /* 0x000fe4000fffe03f */
[----:B------:R-:W-:Y:S01]  /*5020*/  USHF.R.S32.HI UR9, URZ, 0x1f, UR22 ;  /* 0x0000001f3f097899 */ /* 0x000fe20008011416 */
[----:B------:R-:W-:Y:S01]  /*5030*/  ULDC UR11, c[0x0][0x284] ;  /* 0x0000a100000b7ab9 */ /* 0x000fe20000000800 */
[----:B------:R-:W-:Y:S01]  /*5040*/  UISETP.GE.U32.AND UP1, UPT, UR12, 0x7, UPT ;  /* 0x000000070c00788c */ /* 0x000fe2000bf26070 */
[----:B------:R-:W-:Y:S01]  /*5050*/  ULDC.64 UR14, c[0x0][0x5d0] ;  /* 0x00017400000e7ab9 */ /* 0x000fe20000000a00 */
[----:B0-----:R-:W2:Y:S04]  /*5060*/  LDL.LU R2, [R1+0x80] ;  /* 0x0000800001027983 */ /* 0x001ea80000300800 */
[----:B------:R0:W-:Y:S04]  /*5070*/  STL [R1+0x88], R0 ;  /* 0x0000880001007387 */ /* 0x0001e80000100800 */
[----:B----4-:R-:W4:Y:S01]  /*5080*/  LDL.LU R227, [R1+0x84] ;  /* 0x0000840001e37983 */ /* 0x010f220000300800 */
[----:B0-----:R-:W0:Y:S02]  /*5090*/  S2R R0, SR_TID.X ;  /* 0x0000000000007919 */ /* 0x001e240000002100 */
[----:B0-----:R-:W-:-:S02]  /*50a0*/  SHF.R.U32.HI R25, RZ, 0x2, R0 ;  /* 0x00000002ff197819 */ /* 0x001fc40000011600 */
[----:B------:R-:W-:Y:S02]  /*50b0*/  LOP3.LUT R26, R0, 0x60, RZ, 0xc0, !PT ;  /* 0x00000060001a7812 */ /* 0x000fe400078ec0ff */
[----:B------:R-:W-:Y:S02]  /*50c0*/  SHF.R.U32.HI R24, RZ, 0x7, R0 ;  /* 0x00000007ff187819 */ /* 0x000fe40000011600 */
[----:B------:R-:W-:Y:S02]  /*50d0*/  LOP3.LUT R25, R25, 0x7, RZ, 0xc0, !PT ;  /* 0x0000000719197812 */ /* 0x000fe400078ec0ff */
[----:B------:R-:W-:Y:S02]  /*50e0*/  SHF.R.U32.HI R28, RZ, 0x1, R26 ;  /* 0x00000001ff1c7819 */ /* 0x000fe4000001161a */
[----:B------:R-:W-:Y:S02]  /*50f0*/  LOP3.LUT R24, R24, 0x1, RZ, 0xc0, !PT ;  /* 0x0000000118187812 */ /* 0x000fe400078ec0ff */
[----:B------:R-:W-:Y:S01]  /*5100*/  IADD3 R27, RZ, -R28, -R25 ;  /* 0x8000001cff1b7210 */ /* 0x000fe20007ffe819 */
[----:B------:R-:W-:-:S02]  /*5110*/  IMAD.SHL.U32 R32, R0, 0x2, RZ ;  /* 0x0000000200207824 */ /* 0x000fc400078e00ff */
[C---:B------:R-:W-:Y:S02]  /*5120*/  IMAD.SHL.U32 R26, R24.reuse, 0x40, RZ ;  /* 0x00000040181a7824 */ /* 0x040fe400078e00ff */
[----:B------:R-:W-:Y:S01]  /*5130*/  IMAD R42, R24, -0x40, R27 ;  /* 0xffffffc0182a7824 */ /* 0x000fe200078e021b */
[----:B------:R-:W-:Y:S01]  /*5140*/  LOP3.LUT R24, R0, 0x3, RZ, 0xc0, !PT ;  /* 0x0000000300187812 */ /* 0x000fe200078ec0ff */
[----:B--2---:R-:W-:Y:S02]  /*5150*/  IMAD.SHL.U32 R41, R2, 0x80, RZ ;  /* 0x0000008002297824 */ /* 0x004fe400078e00ff */
[----:B------:R0:W5:Y:S04]  /*5160*/  LDL.LU R2, [R1+0x8c] ;  /* 0x00008c0001027983 */ /* 0x0001680000300800 */
[----:B------:R0:W5:Y:S01]  /*5170*/  LDL.LU R0, [R1+0x88] ;  /* 0x0000880001007983 */ /* 0x0001620000300800 */
[----:B------:R-:W-:Y:S01]  /*5180*/  LOP3.LUT R43, R26, 0x40, R25, 0xe2, !PT ;  /* 0x000000401a2b7812 */ /* 0x000fe200078ee219 */
[----:B------:R-:W-:Y:S01]  /*5190*/  UISETP.GT.U32.AND UP0, UPT, UR8, 0x6, UPT ;  /* 0x000000060800788c */ /* 0x000fe2000bf04070 */
[----:B----4-:R-:W-:Y:S01]  /*51a0*/  IMAD.SHL.U32 R25, R227, 0x100, RZ ;  /* 0x00000100e3197824 */ /* 0x010fe200078e00ff */
[----:B------:R-:W-:Y:S01]  /*51b0*/  UIMAD.WIDE.U32 UR6, UR8, 0x24924925, URZ ;  /* 0x24924925080678a5 */ /* 0x000fe2000f8e003f */
[C---:B-1----:R-:W-:Y:S01]  /*51c0*/  ISETP.GE.AND P0, PT, R41.reuse, R29, PT ;  /* 0x0000001d2900720c */ /* 0x042fe20003f06270 */
[----:B------:R-:W-:Y:S01]  /*51d0*/  UISETP.LT.U32.AND UP0, UPT, UR12, 0x7, UP0 ;  /* 0x000000070c00788c */ /* 0x000fe20008701070 */
[----:B------:R-:W-:Y:S01]  /*51e0*/  LOP3.LUT R32, R41, 0x6, R32, 0xf8, !PT ;  /* 0x0000000629207812 */ /* 0x000fe200078ef820 */
[----:B------:R-:W-:Y:S01]  /*51f0*/  UIADD3 UR5, UR8, -UR7, URZ ;  /* 0x8000000708057290 */ /* 0x000fe2000fffe03f */
[----:B------:R-:W-:Y:S01]  /*5200*/  ISETP.GE.OR P0, PT, R25, UR11, P0 ;  /* 0x0000000b19007c0c */ /* 0x000fe20008706670 */
[----:B------:R-:W-:Y:S01]  /*5210*/  UIMAD UR6, UR9, UR14, URZ ;  /* 0x0000000e090672a4 */ /* 0x000fe2000f8e023f */
[----:B------:R-:W-:Y:S01]  /*5220*/  SHF.R.S32.HI R33, RZ, 0x1f, R32 ;  /* 0x0000001fff217819 */ /* 0x000fe20000011420 */
[----:B------:R-:W-:Y:S01]  /*5230*/  USEL UR10, URZ, 0x1, !UP0 ;  /* 0x000000013f0a7887 */ /* 0x000fe2000c000000 */
[----:B------:R-:W-:Y:S01]  /*5240*/  IMAD.U32 R27, RZ, RZ, UR14 ;  /* 0x0000000eff1b7e24 */ /* 0x000fe2000f8e00ff */
[----:B------:R-:W-:-:S02]  /*5250*/  ULEA.HI UR5, UR5, UR7, URZ, 0x1f ;  /* 0x0000000705057291 */ /* 0x000fc4000f8ff83f */
[----:B------:R-:W-:Y:S02]  /*5260*/  UIMAD UR6, UR22, UR15, UR6 ;  /* 0x0000000f160672a4 */ /* 0x000fe4000f8e0206 */
[----:B------:R-:W-:Y:S01]  /*5270*/  IMAD.WIDE.U32 R26, R27, UR22, R32 ;  /* 0x000000161b1a7c25 */ /* 0x000fe2000f8e0020 */
[----:B------:R-:W-:Y:S02]  /*5280*/  ULOP3.LUT UR4, UR4, UR10, URZ, 0x3c, !UPT ;  /* 0x0000000a04047292 */ /* 0x000fe4000f8e3c3f */
[----:B------:R-:W-:Y:S01]  /*5290*/  USHF.R.U32.HI UR5, URZ, 0x2, UR5 ;  /* 0x000000023f057899 */ /* 0x000fe20008011605 */
[----:B------:R-:W-:Y:S01]  /*52a0*/  IMAD.WIDE R38, R227, 0x100, RZ ;  /* 0x00000100e3267825 */ /* 0x000fe200078e02ff */
[----:B------:R-:W-:Y:S02]  /*52b0*/  IADD3 R42, -R25, UR11, R42 ;  /* 0x0000000b192a7c10 */ /* 0x000fe4000fffe12a */
[----:B------:R-:W-:Y:S01]  /*52c0*/  @UP1 ULOP3.LUT UR4, UR4, 0x1, UR5, 0x78, !UPT ;  /* 0x0000000104041892 */ /* 0x000fe2000f8e7805 */
[----:B------:R-:W-:Y:S01]  /*52d0*/  IMAD R24, R24, -0x2, R29 ;  /* 0xfffffffe18187824 */ /* 0x000fe200078e021d */
[----:B------:R-:W-:Y:S01]  /*52e0*/  UIMAD UR5, UR5, -0x7, UR8 ;  /* 0xfffffff9050578a4 */ /* 0x000fe2000f8e0208 */
[----:B------:R-:W-:Y:S01]  /*52f0*/  VIADD R27, R27, UR6 ;  /* 0x000000061b1b7c36 */ /* 0x000fe20008000000 */
[----:B------:R-:W-:Y:S01]  /*5300*/  LOP3.LUT R43, R38, R43, R28, 0xfe, !PT ;  /* 0x0000002b262b7212 */ /* 0x000fe200078efe1c */
[----:B------:R-:W-:-:S02]  /*5310*/  IMAD.IADD R41, R24, 0x1, -R41 ;  /* 0x0000000118297824 */ /* 0x000fc400078e0a29 */
[----:B------:R-:W-:Y:S01]  /*5320*/  IMAD.MOV.U32 R40, RZ, RZ, -0x1 ;  /* 0xffffffffff287424 */ /* 0x000fe200078e00ff */
[----:B0-----:R-:W-:Y:S06]  /*5330*/  @P0 BRA `(.L_x_31) ;  /* 0x0000008c00fc0947 */ /* 0x001fec0003800000 */
[----:B------:R-:W0:Y:S01]  /*5340*/  LDC.64 R28, c[0x0][0x5c8] ;  /* 0x00017200ff1c7b82 */ /* 0x000e220000000a00 */
[----:B------:R-:W-:Y:S01]  /*5350*/  ULDC.64 UR6, c[0x0][0x5c0] ;  /* 0x0001700000067ab9 */ /* 0x000fe20000000a00 */
[----:B------:R-:W-:Y:S01]  /*5360*/  BSSY B0, `(.L_x_31) ;  /* 0x00008fc000007945 */ /* 0x000fe20003800000 */
[-C--:B0-----:R-:W-:Y:S01]  /*5370*/  IMAD R24, R39, R28.reuse, RZ ;  /* 0x0000001c27187224 */ /* 0x081fe200078e02ff */
[----:B------:R-:W-:Y:S01]  /*5380*/  SHF.L.U64.HI R34, R28, 0x3, R29 ;  /* 0x000000031c227819 */ /* 0x000fe2000001021d */
[----:B------:R-:W-:-:S04]  /*5390*/  IMAD.WIDE.U32 R26, R43, R28, R26 ;  /* 0x0000001c2b1a7225 */ /* 0x000fc800078e001a */
[----:B------:R-:W-:Y:S01]  /*53a0*/  IMAD R25, R43, R29, R24 ;  /* 0x0000001d2b197224 */ /* 0x000fe200078e0218 */
[----:B------:R-:W-:Y:S01]  /*53b0*/  IADD3 R24, P3, R26, UR6, RZ ;  /* 0x000000061a187c10 */ /* 0x000fe2000ff7e0ff */
[C---:B------:R-:W-:Y:S01]  /*53c0*/  IMAD.SHL.U32 R35, R28.reuse, 0x8, RZ ;  /* 0x000000081c237824 */ /* 0x040fe200078e00ff */
[----:B------:R-:W-:Y:S01]  /*53d0*/  LEA R30, P2, R28, R26, 0x7 ;  /* 0x0000001a1c1e7211 */ /* 0x000fe200078438ff */
[----:B------:R-:W-:-:S03]  /*53e0*/  IMAD.IADD R27, R27, 0x1, R25 ;  /* 0x000000011b1b7824 */ /* 0x000fc600078e0219 */
[----:B------:R-:W-:Y:S02]  /*53f0*/  IADD3 R26, P1, P0, R26, UR6, R35 ;  /* 0x000000061a1a7c10 */ /* 0x000fe4000f83e023 */
[----:B------:R-:W-:Y:S02]  /*5400*/  IADD3.X R25, R27, UR7, RZ, P3, !PT ;  /* 0x000000071b197c10 */ /* 0x000fe40009ffe4ff */
[----:B------:R-:W-:Y:S02]  /*5410*/  FSETP.NEU.AND P3, PT, RZ, UR21, PT ;  /* 0x00000015ff007c0b */ /* 0x000fe4000bf6d000 */
[----:B------:R-:W-:Y:S02]  /*5420*/  LEA.HI.X R31, R28, R27, R29, 0x7, P2 ;  /* 0x0000001b1c1f7211 */ /* 0x000fe400010f3c1d */
[C---:B------:R-:W-:Y:S02]  /*5430*/  IADD3 R28, P2, R30.reuse, UR6, RZ ;  /* 0x000000061e1c7c10 */ /* 0x040fe4000ff5e0ff */
[----:B------:R-:W-:-:S02]  /*5440*/  IADD3 R30, P5, P6, R30, UR6, R35 ;  /* 0x000000061e1e7c10 */ /* 0x000fc4000febe023 */
[----:B------:R-:W-:Y:S02]  /*5450*/  IADD3.X R29, R31, UR7, RZ, P2, !PT ;  /* 0x000000071f1d7c10 */ /* 0x000fe400097fe4ff */
[--C-:B------:R-:W-:Y:S02]  /*5460*/  IADD3.X R27, R27, UR7, R34.reuse, P1, P0 ;  /* 0x000000071b1b7c10 */ /* 0x100fe40008fe0422 */
[----:B------:R-:W-:Y:S01]  /*5470*/  IADD3.X R31, R31, UR7, R34, P5, P6 ;  /* 0x000000071f1f7c10 */ /* 0x000fe2000afec422 */
[----:B------:R-:W-:Y:S06]  /*5480*/  @!P3 BRA `(.L_x_32) ;  /* 0x0000006c001cb947 */ /* 0x000fec0003800000 */
[----:B------:R-:W-:Y:S01]  /*5490*/  ULDC.64 UR10, c[0x0][0x5b8] ;  /* 0x00016e00000a7ab9 */ /* 0x000fe20000000a00 */
[----:B------:R-:W-:Y:S01]  /*54a0*/  ISETP.GE.AND P0, PT, R42, 0x1, PT ;  /* 0x000000012a00780c */ /* 0x000fe20003f06270 */
[----:B------:R-:W-:Y:S02]  /*54b0*/  UIMAD UR6, UR9, UR10, URZ ;  /* 0x0000000a090672a4 */ /* 0x000fe4000f8e023f */
[----:B------:R-:W-:Y:S01]  /*54c0*/  IMAD.U32 R35, RZ, RZ, UR10 ;  /* 0x0000000aff237e24 */ /* 0x000fe2000f8e00ff */
[----:B------:R-:W-:Y:S01]  /*54d0*/  BSSY B1, `(.L_x_33) ;  /* 0x0000010000017945 */ /* 0x000fe20003800000 */
[----:B------:R-:W-:Y:S01]  /*54e0*/  ISETP.LT.OR P3, PT, R41, 0x1, !P0 ;  /* 0x000000012900780c */ /* 0x000fe20004761670 */
[----:B------:R-:W-:Y:S02]  /*54f0*/  UIMAD UR6, UR22, UR11, UR6 ;  /* 0x0000000b160672a4 */ /* 0x000fe4000f8e0206 */
[----:B------:R-:W-:Y:S01]  /*5500*/  IMAD.WIDE.U32 R32, R35, UR22, R32 ;  /* 0x0000001623207c25 */ /* 0x000fe2000f8e0020 */
[----:B------:R-:W-:-:S03]  /*5510*/  ULDC.64 UR8, c[0x0][0x5a8] ;  /* 0x00016a0000087ab9 */ /* 0x000fc60000000a00 */
[----:B------:R-:W-:Y:S02]  /*5520*/  IMAD.MOV.U32 R36, RZ, RZ, R32 ;  /* 0x000000ffff247224 */ /* 0x000fe400078e0020 */
[----:B------:R-:W-:Y:S01]  /*5530*/  VIADD R37, R33, UR6 ;  /* 0x0000000621257c36 */ /* 0x000fe20008000000 */
[----:B------:R-:W-:Y:S02]  /*5540*/  ULDC.64 UR6, c[0x0][0x5b0] ;  /* 0x00016c0000067ab9 */ /* 0x000fe40000000a00 */
[----:B------:R-:W-:Y:S02]  /*5550*/  IMAD R34, R39, UR6, RZ ;  /* 0x0000000627227c24 */ /* 0x000fe4000f8e02ff */
[----:B------:R-:W-:-:S04]  /*5560*/  IMAD.WIDE.U32 R32, R43, UR6, R36 ;  /* 0x000000062b207c25 */ /* 0x000fc8000f8e0024 */
[--C-:B------:R-:W-:Y:S01]  /*5570*/  IMAD R35, R43, UR7, R34.reuse ;  /* 0x000000072b237c24 */ /* 0x100fe2000f8e0222 */
[----:B------:R-:W-:Y:S02]  /*5580*/  IADD3 R32, P1, R32, UR8, RZ ;  /* 0x0000000820207c10 */ /* 0x000fe4000ff3e0ff */
[----:B------:R-:W-:Y:S02]  /*5590*/  PRMT R34, RZ, 0x7610, R34 ;  /* 0x00007610ff227816 */ /* 0x000fe40000000022 */
[----:B------:R-:W-:Y:S01]  /*55a0*/  IADD3.X R33, R33, UR9, R35, P1, !PT ;  /* 0x0000000921217c10 */ /* 0x000fe20008ffe423 */
[----:B------:R-:W-:Y:S08]  /*55b0*/  @P3 BRA `(.L_x_34) ;  /* 0x0000000000043947 */ /* 0x000ff00003800000 */
[----:B------:R0:W5:Y:S02]  /*55c0*/  LDG.E.U8 R34, desc[UR16][R32.64] ;  /* 0x0000001020227981 */ /* 0x000164000c1e1100 */
.L_x_34:
[----:B------:R-:W-:Y:S05]  /*55d0*/  BSYNC B1 ;  /* 0x0000000000017941 */ /* 0x000fea0003800000 */
.L_x_33:
[----:B-----5:R-:W-:Y:S01]  /*55e0*/  LOP3.LUT R34, R34, 0xff, RZ, 0xc0, !PT ;  /* 0x000000ff22227812 */ /* 0x020fe200078ec0ff */
[----:B------:R-:W-:Y:S01]  /*55f0*/  BSSY B1, `(.L_x_35) ;  /* 0x000000b000017945 */ /* 0x000fe20003800000 */
[----:B------:R-:W-:Y:S02]  /*5600*/  ISETP.LT.OR P2, PT, R41, 0x2, !P0 ;  /* 0x000000022900780c */ /* 0x000fe40004741670 */
[----:B------:R-:W-:-:S05]  /*5610*/  F2FP.F16.E4M3.UNPACK_B R34, R34 ;  /* 0x00000022ff22723e */ /* 0x000fca00020006ff */
[----:B------:R-:W-:-:S05]  /*5620*/  HADD2.F32 R34, -RZ, R34.H0_H0 ;  /* 0x20000022ff227230 */ /* 0x000fca0000004100 */
[----:B------:R-:W-:Y:S01]  /*5630*/  FMUL R35, R34, UR21 ;  /* 0x0000001522237c20 */ /* 0x000fe20008400000 */
[----:B------:R-:W-:-:S03]  /*5640*/  PRMT R34, RZ, 0x7610, R34 ;  /* 0x00007610ff227816 */ /* 0x000fc60000000022 */
[----:B------:R-:W-:-:S05]  /*5650*/  FFMA R35, R226, UR20, R35 ;  /* 0x00000014e2237c23 */ /* 0x000fca0008000023 */
[----:B------:R-:W-:-:S05]  /*5660*/  F2FP.SATFINITE.E4M3.F32.PACK_AB_MERGE_C R35, RZ, R35, RZ ;  /* 0x00000023ff23723e */ /* 0x000fca00048070ff */
[----:B------:R1:W-:Y:S01]  /*5670*/  @!P3 STG.E.U8 desc[UR16][R24.64], R35 ;  /* 0x000000231800b986 */ /* 0x0003e2000c101110 */
[----:B------:R-:W-:Y:S05]  /*5680*/  @P2 BRA `(.L_x_36) ;  /* 0x0000000000042947 */ /* 0x000fea0003800000 */
[----:B------:R2:W5:Y:S02]  /*5690*/  LDG.E.U8 R34, desc[UR16][R32.64+0x1] ;  /* 0x0000011020227981 */ /* 0x000564000c1e1100 */
.L_x_36:
[----:B------:R-:W-:Y:S05]  /*56a0*/  BSYNC B1 ;  /* 0x0000000000017941 */ /* 0x000fea0003800000 */
.L_x_35:
[----:B-----5:R-:W-:Y:S01]  /*56b0*/  LOP3.LUT R34, R34, 0xff, RZ, 0xc0, !PT ;  /* 0x000000ff22227812 */ /* 0x020fe200078ec0ff */
[----:B------:R-:W-:Y:S01]  /*56c0*/  BSSY B1, `(.L_x_37) ;  /* 0x0000013000017945 */ /* 0x000fe20003800000 */
[----:B------:R-:W-:Y:S02]  /*56d0*/  IADD3 R45, P1, R43, 0x8, RZ ;  /* 0x000000082b2d7810 */ /* 0x000fe40007f3e0ff */
[----:B------:R-:W-:-:S03]  /*56e0*/  F2FP.F16.E4M3.UNPACK_B R34, R34 ;  /* 0x00000022ff22723e */ /* 0x000fc600020006ff */
[----:B-1----:R-:W-:Y:S01]  /*56f0*/  IMAD.X R35, RZ, RZ, R39, P1 ;  /* 0x000000ffff237224 */ /* 0x002fe200008e0627 */
[----:B------:R-:W-:Y:S01]  /*5700*/  ISETP.GE.AND P1, PT, R42, 0x9, PT ;  /* 0x000000092a00780c */ /* 0x000fe20003f26270 */
[----:B------:R-:W-:Y:S02]  /*5710*/  HADD2.F32 R34, -RZ, R34.H0_H0 ;  /* 0x20000022ff227230 */ /* 0x000fe40000004100 */
[----:B------:R-:W-:Y:S01]  /*5720*/  IMAD R46, R35, UR6, RZ ;  /* 0x00000006232e7c24 */ /* 0x000fe2000f8e02ff */
[----:B------:R-:W-:Y:S02]  /*5730*/  ISETP.LT.OR P5, PT, R41, 0x1, !P1 ;  /* 0x000000012900780c */ /* 0x000fe40004fa1670 */
[----:B------:R-:W-:Y:S01]  /*5740*/  FMUL R44, R34, UR21 ;  /* 0x00000015222c7c20 */ /* 0x000fe20008400000 */
[----:B------:R-:W-:-:S04]  /*5750*/  IMAD.WIDE.U32 R34, R45, UR6, R36 ;  /* 0x000000062d227c25 */ /* 0x000fc8000f8e0024 */
[----:B------:R-:W-:Y:S01]  /*5760*/  FFMA R44, R225, UR20, R44 ;  /* 0x00000014e12c7c23 */ /* 0x000fe2000800002c */
[----:B------:R-:W-:Y:S01]  /*5770*/  IMAD R45, R45, UR7, R46 ;  /* 0x000000072d2d7c24 */ /* 0x000fe2000f8e022e */
[----:B------:R-:W-:-:S03]  /*5780*/  IADD3 R34, P3, R34, UR8, RZ ;  /* 0x0000000822227c10 */ /* 0x000fc6000ff7e0ff */
[----:B------:R-:W-:Y:S02]  /*5790*/  F2FP.SATFINITE.E4M3.F32.PACK_AB_MERGE_C R47, RZ, R44, RZ ;  /* 0x0000002cff2f723e */ /* 0x000fe400048070ff */
[----:B------:R-:W-:Y:S02]  /*57a0*/  IADD3.X R35, R35, UR9, R45, P3, !PT ;  /* 0x0000000923237c10 */ /* 0x000fe40009ffe42d */
[----:B------:R-:W-:Y:S01]  /*57b0*/  PRMT R44, RZ, 0x7610, R44 ;  /* 0x00007610ff2c7816 */ /* 0x000fe2000000002c */
[----:B------:R1:W-:Y:S01]  /*57c0*/  @!P2 STG.E.U8 desc[UR16][R24.64+0x1], R47 ;  /* 0x0000012f1800a986 */ /* 0x0003e2000c101110 */
[----:B------:R-:W-:Y:S05]  /*57d0*/  @P5 BRA `(.L_x_38) ;  /* 0x0000000000045947 */ /* 0x000fea0003800000 */
[----:B------:R4:W5:Y:S02]  /*57e0*/  LDG.E.U8 R44, desc[UR16][R34.64] ;  /* 0x00000010222c7981 */ /* 0x000964000c1e1100 */
.L_x_38:
[----:B------:R-:W-:Y:S05]  /*57f0*/  BSYNC B1 ;  /* 0x0000000000017941 */ /* 0x000fea0003800000 */
.L_x_37:
        /* <DEDUP_REMOVED lines=12> */
.L_x_40:
[----:B------:R-:W-:Y:S05]  /*58c0*/  BSYNC B1 ;  /* 0x0000000000017941 */ /* 0x000fea0003800000 */
.L_x_39:
[----:B-----5:R-:W-:Y:S01]  /*58d0*/  LOP3.LUT R44, R44, 0xff, RZ, 0xc0, !PT ;  /* 0x000000ff2c2c7812 */ /* 0x020fe200078ec0ff */
[----:B------:R-:W-:Y:S01]  /*58e0*/  BSSY B1, `(.L_x_41) ;  /* 0x000000b000017945 */ /* 0x000fe20003800000 */
[----:B------:R-:W-:Y:S02]  /*58f0*/  ISETP.LT.OR P3, PT, R41, 0x9, !P0 ;  /* 0x000000092900780c */ /* 0x000fe40004761670 */
[----:B------:R-:W-:-:S05]  /*5900*/  F2FP.F16.E4M3.UNPACK_B R44, R44 ;  /* 0x0000002cff2c723e */ /* 0x000fca00020006ff */
[----:B------:R-:W-:-:S05]  /*5910*/  HADD2.F32 R44, -RZ, R44.H0_H0 ;  /* 0x2000002cff2c7230 */ /* 0x000fca0000004100 */
[----:B------:R-:W-:-:S04]  /*5920*/  FMUL R44, R44, UR21 ;  /* 0x000000152c2c7c20 */ /* 0x000fc80008400000 */
[----:B------:R-:W-:-:S05]  /*5930*/  FFMA R44, R223, UR20, R44 ;  /* 0x00000014df2c7c23 */ /* 0x000fca000800002c */
[----:B0-----:R-:W-:Y:S02]  /*5940*/  F2FP.SATFINITE.E4M3.F32.PACK_AB_MERGE_C R45, RZ, R44, RZ ;  /* 0x0000002cff2d723e */ /* 0x001fe400048070ff */
[----:B------:R-:W-:-:S03]  /*5950*/  PRMT R44, RZ, 0x7610, R44 ;  /* 0x00007610ff2c7816 */ /* 0x000fc6000000002c */
[----:B------:R0:W-:Y:S01]  /*5960*/  @!P2 STG.E.U8 desc[UR16][R26.64+0x1], R45 ;  /* 0x0000012d1a00a986 */ /* 0x0001e2000c101110 */
[----:B------:R-:W-:Y:S05]  /*5970*/  @P3 BRA `(.L_x_42) ;  /* 0x0000000000043947 */ /* 0x000fea0003800000 */
[----:B------:R0:W5:Y:S02]  /*5980*/  LDG.E.U8 R44, desc[UR16][R32.64+0x8] ;  /* 0x00000810202c7981 */ /* 0x000164000c1e1100 */
.L_x_42:
[----:B------:R-:W-:Y:S05]  /*5990*/  BSYNC B1 ;  /* 0x0000000000017941 */ /* 0x000fea0003800000 */
.L_x_41:
[----:B-----5:R-:W-:Y:S01]  /*59a0*/  LOP3.LUT R44, R44, 0xff, RZ, 0xc0, !PT ;  /* 0x000000ff2c2c7812 */ /* 0x020fe200078ec0ff */
[----:B------:R-:W-:Y:S01]  /*59b0*/  BSSY B1, `(.L_x_43) ;  /* 0x000000b000017945 */ /* 0x000fe20003800000 */
[----:B------:R-:W-:Y:S02]  /*59c0*/  ISETP.LT.OR P2, PT, R41, 0xa, !P0 ;  /* 0x0000000a2900780c */ /* 0x000fe40004741670 */
[----:B------:R-:W-:-:S05]  /*59d0*/  F2FP.F16.E4M3.UNPACK_B R44, R44 ;  /* 0x0000002cff2c723e */ /* 0x000fca00020006ff */
[----:B------:R-:W-:-:S05]  /*59e0*/  HADD2.F32 R44, -RZ, R44.H0_H0 ;  /* 0x2000002cff2c7230 */ /* 0x000fca0000004100 */
[----:B0-----:R-:W-:Y:S01]  /*59f0*/  FMUL R45, R44, UR21 ;  /* 0x000000152c2d7c20 */ /* 0x001fe20008400000 */
[----:B------:R-:W-:-:S03]  /*5a00*/  PRMT R44, RZ, 0x7610, R44 ;  /* 0x00007610ff2c7816 */ /* 0x000fc6000000002c */
[----:B------:R-:W-:-:S05]  /*5a10*/  FFMA R45, R222, UR20, R45 ;  /* 0x00000014de2d7c23 */ /* 0x000fca000800002d */
[----:B------:R-:W-:-:S05]  /*5a20*/  F2FP.SATFINITE.E4M3.F32.PACK_AB_MERGE_C R45, RZ, R45, RZ ;  /* 0x0000002dff2d723e */ /* 0x000fca00048070ff */
[----:B------:R0:W-:Y:S01]  /*5a30*/  @!P3 STG.E.U8 desc[UR16][R24.64+0x8], R45 ;  /* 0x0000082d1800b986 */ /* 0x0001e2000c101110 */
[----:B------:R-:W-:Y:S05]  /*5a40*/  @P2 BRA `(.L_x_44) ;  /* 0x0000000000042947 */ /* 0x000fea0003800000 */
[----:B------:R0:W5:Y:S02]  /*5a50*/  LDG.E.U8 R44, desc[UR16][R32.64+0x9] ;  /* 0x00000910202c7981 */ /* 0x000164000c1e1100 */
.L_x_44:
[----:B------:R-:W-:Y:S05]  /*5a60*/  BSYNC B1 ;  /* 0x0000000000017941 */ /* 0x000fea0003800000 */
.L_x_43:
        /* <DEDUP_REMOVED lines=12> */
.L_x_46:
[----:B------:R-:W-:Y:S05]  /*5b30*/  BSYNC B1 ;  /* 0x0000000000017941 */ /* 0x000fea0003800000 */
.L_x_45:
        /* <DEDUP_REMOVED lines=12> */
.L_x_48:
[----:B------:R-:W-:Y:S05]  /*5c00*/  BSYNC B1 ;  /* 0x0000000000017941 */ /* 0x000fea0003800000 */
.L_x_47:
        /* <DEDUP_REMOVED lines=12> */
.L_x_50:
[----:B------:R-:W-:Y:S05]  /*5cd0*/  BSYNC B1 ;  /* 0x0000000000017941 */ /* 0x000fea0003800000 */
.L_x_49:
        /* <DEDUP_REMOVED lines=12> */
.L_x_52:
[----:B------:R-:W-:Y:S05]  /*5da0*/  BSYNC B1 ;  /* 0x0000000000017941 */ /* 0x000fea0003800000 */
.L_x_51:
        /* <DEDUP_REMOVED lines=12> */
.L_x_54:
[----:B------:R-:W-:Y:S05]  /*5e70*/  BSYNC B1 ;  /* 0x0000000000017941 */ /* 0x000fea0003800000 */
.L_x_53:
        /* <DEDUP_REMOVED lines=12> */
.L_x_56:
[----:B------:R-:W-:Y:S05]  /*5f40*/  BSYNC B1 ;  /* 0x0000000000017941 */ /* 0x000fea0003800000 */
.L_x_55:
        /* <DEDUP_REMOVED lines=12> */
.L_x_58:
[----:B------:R-:W-:Y:S05]  /*6010*/  BSYNC B1 ;  /* 0x0000000000017941 */ /* 0x000fea0003800000 */
.L_x_57:
        /* <DEDUP_REMOVED lines=12> */
.L_x_60:
[----:B------:R-:W-:Y:S05]  /*60e0*/  BSYNC B1 ;  /* 0x0000000000017941 */ /* 0x000fea0003800000 */
.L_x_59:
        /* <DEDUP_REMOVED lines=12> */
.L_x_62:
[----:B------:R-:W-:Y:S05]  /*61b0*/  BSYNC B1 ;  /* 0x0000000000017941 */ /* 0x000fea0003800000 */
.L_x_61:
        /* <DEDUP_REMOVED lines=12> */
.L_x_64:
[----:B------:R-:W-:Y:S05]  /*6280*/  BSYNC B1 ;  /* 0x0000000000017941 */ /* 0x000fea0003800000 */
.L_x_63:
        /* <DEDUP_REMOVED lines=12> */
.L_x_66:
[----:B------:R-:W-:Y:S05]  /*6350*/  BSYNC B1 ;  /* 0x0000000000017941 */ /* 0x000fea0003800000 */
.L_x_65:
        /* <DEDUP_REMOVED lines=12> */
.L_x_68:
[----:B------:R-:W-:Y:S05]  /*6420*/  BSYNC B1 ;  /* 0x0000000000017941 */ /* 0x000fea0003800000 */
.L_x_67:
        /* <DEDUP_REMOVED lines=12> */
.L_x_70:
[----:B------:R-:W-:Y:S05]  /*64f0*/  BSYNC B1 ;  /* 0x0000000000017941 */ /* 0x000fea0003800000 */
.L_x_69:
        /* <DEDUP_REMOVED lines=12> */
.L_x_72:
[----:B------:R-:W-:Y:S05]  /*65c0*/  BSYNC B1 ;  /* 0x0000000000017941 */ /* 0x000fea0003800000 */
.L_x_71:
        /* <DEDUP_REMOVED lines=12> */
.L_x_74:
[----:B------:R-:W-:Y:S05]  /*6690*/  BSYNC B1 ;  /* 0x0000000000017941 */ /* 0x000fea0003800000 */
.L_x_73:
        /* <DEDUP_REMOVED lines=12> */
.L_x_76:
[----:B------:R-:W-:Y:S05]  /*6760*/  BSYNC B1 ;  /* 0x0000000000017941 */ /* 0x000fea0003800000 */
.L_x_75:
        /* <DEDUP_REMOVED lines=12> */
.L_x_78:
[----:B------:R-:W-:Y:S05]  /*6830*/  BSYNC B1 ;  /* 0x0000000000017941 */ /* 0x000fea0003800000 */
.L_x_77:
        /* <DEDUP_REMOVED lines=12> */
.L_x_80:
[----:B------:R-:W-:Y:S05]  /*6900*/  BSYNC B1 ;  /* 0x0000000000017941 */ /* 0x000fea0003800000 */
.L_x_79:
        /* <DEDUP_REMOVED lines=12> */
.L_x_82:
[----:B------:R-:W-:Y:S05]  /*69d0*/  BSYNC B1 ;  /* 0x0000000000017941 */ /* 0x000fea0003800000 */
.L_x_81:
        /* <DEDUP_REMOVED lines=12> */
.L_x_84:
[----:B------:R-:W-:Y:S05]  /*6aa0*/  BSYNC B1 ;  /* 0x0000000000017941 */ /* 0x000fea0003800000 */
.L_x_83:
        /* <DEDUP_REMOVED lines=12> */
.L_x_86:
[----:B------:R-:W-:Y:S05]  /*6b70*/  BSYNC B1 ;  /* 0x0000000000017941 */ /* 0x000fea0003800000 */
.L_x_85:
        /* <DEDUP_REMOVED lines=12> */
.L_x_88:
[----:B------:R-:W-:Y:S05]  /*6c40*/  BSYNC B1 ;  /* 0x0000000000017941 */ /* 0x000fea0003800000 */
.L_x_87:
        /* <DEDUP_REMOVED lines=12> */
.L_x_90:
[----:B------:R-:W-:Y:S05]  /*6d10*/  BSYNC B1 ;  /* 0x0000000000017941 */ /* 0x000fea0003800000 */
.L_x_89:
        /* <DEDUP_REMOVED lines=12> */
.L_x_92:
[----:B------:R-:W-:Y:S05]  /*6de0*/  BSYNC B1 ;  /* 0x0000000000017941 */ /* 0x000fea0003800000 */
.L_x_91:
        /* <DEDUP_REMOVED lines=12> */
.L_x_94:
[----:B------:R-:W-:Y:S05]  /*6eb0*/  BSYNC B1 ;  /* 0x0000000000017941 */ /* 0x000fea0003800000 */
.L_x_93:
        /* <DEDUP_REMOVED lines=12> */
.L_x_96:
[----:B------:R-:W-:Y:S05]  /*6f80*/  BSYNC B1 ;  /* 0x0000000000017941 */ /* 0x000fea0003800000 */
.L_x_95:
        /* <DEDUP_REMOVED lines=12> */
.L_x_98:
[----:B------:R-:W-:Y:S05]  /*7050*/  BSYNC B1 ;  /* 0x0000000000017941 */ /* 0x000fea0003800000 */
.L_x_97:
        /* <DEDUP_REMOVED lines=12> */
.L_x_100:
[----:B------:R-:W-:Y:S05]  /*7120*/  BSYNC B1 ;  /* 0x0000000000017941 */ /* 0x000fea0003800000 */
.L_x_99:
        /* <DEDUP_REMOVED lines=12> */
.L_x_102:
[----:B------:R-:W-:Y:S05]  /*71f0*/  BSYNC B1 ;  /* 0x0000000000017941 */ /* 0x000fea0003800000 */
.L_x_101:
        /* <DEDUP_REMOVED lines=12> */
.L_x_104:
[----:B------:R-:W-:Y:S05]  /*72c0*/  BSYNC B1 ;  /* 0x0000000000017941 */ /* 0x000fea0003800000 */
.L_x_103:
        /* <DEDUP_REMOVED lines=12> */
.L_x_106:
[----:B------:R-:W-:Y:S05]  /*7390*/  BSYNC B1 ;  /* 0x0000000000017941 */ /* 0x000fea0003800000 */
.L_x_105:
        /* <DEDUP_REMOVED lines=12> */
.L_x_108:
[----:B------:R-:W-:Y:S05]  /*7460*/  BSYNC B1 ;  /* 0x0000000000017941 */ /* 0x000fea0003800000 */
.L_x_107:
        /* <DEDUP_REMOVED lines=12> */
.L_x_110:
[----:B------:R-:W-:Y:S05]  /*7530*/  BSYNC B1 ;  /* 0x0000000000017941 */ /* 0x000fea0003800000 */
.L_x_109:
        /* <DEDUP_REMOVED lines=12> */
.L_x_112:
[----:B------:R-:W-:Y:S05]  /*7600*/  BSYNC B1 ;  /* 0x0000000000017941 */ /* 0x000fea0003800000 */
.L_x_111:
        /* <DEDUP_REMOVED lines=12> */
.L_x_114:
[----:B------:R-:W-:Y:S05]  /*76d0*/  BSYNC B1 ;  /* 0x0000000000017941 */ /* 0x000fea0003800000 */
.L_x_113:
        /* <DEDUP_REMOVED lines=12> */
.L_x_116:
[----:B------:R-:W-:Y:S05]  /*77a0*/  BSYNC B1 ;  /* 0x0000000000017941 */ /* 0x000fea0003800000 */
.L_x_115:
        /* <DEDUP_REMOVED lines=12> */
.L_x_118:
[----:B------:R-:W-:Y:S05]  /*7870*/  BSYNC B1 ;  /* 0x0000000000017941 */ /* 0x000fea0003800000 */
.L_x_117:
        /* <DEDUP_REMOVED lines=12> */
.L_x_120:
[----:B------:R-:W-:Y:S05]  /*7940*/  BSYNC B1 ;  /* 0x0000000000017941 */ /* 0x000fea0003800000 */
.L_x_119:
        /* <DEDUP_REMOVED lines=12> */
.L_x_122:
[----:B------:R-:W-:Y:S05]  /*7a10*/  BSYNC B1 ;  /* 0x0000000000017941 */ /* 0x000fea0003800000 */
.L_x_121:
        /* <DEDUP_REMOVED lines=12> */
.L_x_124:
[----:B------:R-:W-:Y:S05]  /*7ae0*/  BSYNC B1 ;  /* 0x0000000000017941 */ /* 0x000fea0003800000 */
.L_x_123:
        /* <DEDUP_REMOVED lines=12> */
.L_x_126:
[----:B------:R-:W-:Y:S05]  /*7bb0*/  BSYNC B1 ;  /* 0x0000000000017941 */ /* 0x000fea0003800000 */
.L_x_125:
        /* <DEDUP_REMOVED lines=12> */
.L_x_128:
[----:B------:R-:W-:Y:S05]  /*7c80*/  BSYNC B1 ;  /* 0x0000000000017941 */ /* 0x000fea0003800000 */
.L_x_127:
        /* <DEDUP_REMOVED lines=12> */
.L_x_130:
[----:B------:R-:W-:Y:S05]  /*7d50*/  BSYNC B1 ;  /* 0x0000000000017941 */ /* 0x000fea0003800000 */
.L_x_129:
        /* <DEDUP_REMOVED lines=12> */
.L_x_132:
[----:B------:R-:W-:Y:S05]  /*7e20*/  BSYNC B1 ;  /* 0x0000000000017941 */ /* 0x000fea0003800000 */
.L_x_131:
        /* <DEDUP_REMOVED lines=12> */
.L_x_134:
[----:B------:R-:W-:Y:S05]  /*7ef0*/  BSYNC B1 ;  /* 0x0000000000017941 */ /* 0x000fea0003800000 */
.L_x_133:
        /* <DEDUP_REMOVED lines=12> */
.L_x_136:
[----:B------:R-:W-:Y:S05]  /*7fc0*/  BSYNC B1 ;  /* 0x0000000000017941 */ /* 0x000fea0003800000 */
.L_x_135:
        /* <DEDUP_REMOVED lines=12> */
.L_x_138:
[----:B------:R-:W-:Y:S05]  /*8090*/  BSYNC B1 ;  /* 0x0000000000017941 */ /* 0x000fea0003800000 */
.L_x_137:
        /* <DEDUP_REMOVED lines=12> */
.L_x_140:
[----:B------:R-:W-:Y:S05]  /*8160*/  BSYNC B1 ;  /* 0x0000000000017941 */ /* 0x000fea0003800000 */
.L_x_139:
        /* <DEDUP_REMOVED lines=12> */
.L_x_142:
[----:B------:R-:W-:Y:S05]  /*8230*/  BSYNC B1 ;  /* 0x0000000000017941 */ /* 0x000fea0003800000 */
.L_x_141:
        /* <DEDUP_REMOVED lines=12> */
.L_x_144:
[----:B------:R-:W-:Y:S05]  /*8300*/  BSYNC B1 ;  /* 0x0000000000017941 */ /* 0x000fea0003800000 */
.L_x_143:
        /* <DEDUP_REMOVED lines=12> */
.L_x_146:
[----:B------:R-:W-:Y:S05]  /*83d0*/  BSYNC B1 ;  /* 0x0000000000017941 */ /* 0x000fea0003800000 */
.L_x_145:
        /* <DEDUP_REMOVED lines=12> */
.L_x_148:
[----:B------:R-:W-:Y:S05]  /*84a0*/  BSYNC B1 ;  /* 0x0000000000017941 */ /* 0x000fea0003800000 */
.L_x_147:
        /* <DEDUP_REMOVED lines=12> */
.L_x_150:
[----:B------:R-:W-:Y:S05]  /*8570*/  BSYNC B1 ;  /* 0x0000000000017941 */ /* 0x000fea0003800000 */
.L_x_149:
        /* <DEDUP_REMOVED lines=12> */
.L_x_152:
[----:B------:R-:W-:Y:S05]  /*8640*/  BSYNC B1 ;  /* 0x0000000000017941 */ /* 0x000fea0003800000 */
.L_x_151:
        /* <DEDUP_REMOVED lines=12> */
.L_x_154:
[----:B------:R-:W-:Y:S05]  /*8710*/  BSYNC B1 ;  /* 0x0000000000017941 */ /* 0x000fea0003800000 */
.L_x_153:
        /* <DEDUP_REMOVED lines=12> */
.L_x_156:
[----:B------:R-:W-:Y:S05]  /*87e0*/  BSYNC B1 ;  /* 0x0000000000017941 */ /* 0x000fea0003800000 */
.L_x_155:
[----:B-----5:R-:W-:Y:S01]  /*87f0*/  LOP3.LUT R44, R44, 0xff, RZ, 0xc0, !PT ;  /* 0x000000ff2c2c7812 */ /* 0x020fe200078ec0ff */
[----:B------:R-:W-:Y:S01]  /*8800*/  BSSY B1, `(.L_x_157) ;  /* 0x000000b000017945 */ /* 0x000fe20003800000 */
[----:B------:R-:W-:Y:S02]  /*8810*/  ISETP.LT.OR P2, PT, R41, 0x79, !P1 ;  /* 0x000000792900780c */ /* 0x000fe40004f41670 */
[----:B------:R-:W-:Y:S02]  /*8820*/  F2FP.F16.E4M3.UNPACK_B R44, R44 ;  /* 0x0000002cff2c723e */ /* 0x000fe400020006ff */
[----:B0-2---:R-:W-:-:S03]  /*8830*/  PRMT R32, RZ, 0x7610, R32 ;  /* 0x00007610ff207816 */ /* 0x005fc60000000020 */
[----:B------:R-:W-:-:S05]  /*8840*/  HADD2.F32 R44, -RZ, R44.H0_H0 ;  /* 0x2000002cff2c7230 */ /* 0x000fca0000004100 */
[----:B------:R-:W-:-:S04]  /*8850*/  FMUL R44, R44, UR21 ;  /* 0x000000152c2c7c20 */ /* 0x000fc80008400000 */
[----:B------:R-:W-:-:S05]  /*8860*/  FFMA R44, R165, UR20, R44 ;  /* 0x00000014a52c7c23 */ /* 0x000fca000800002c */
[----:B------:R-:W-:-:S05]  /*8870*/  F2FP.SATFINITE.E4M3.F32.PACK_AB_MERGE_C R33, RZ, R44, RZ ;  /* 0x0000002cff21723e */ /* 0x000fca00048070ff */
[----:B------:R0:W-:Y:S01]  /*8880*/  @!P0 STG.E.U8 desc[UR16][R24.64+0x79], R33 ;  /* 0x0000792118008986 */ /* 0x0001e2000c101110 */
[----:B------:R-:W-:Y:S05]  /*8890*/  @P2 BRA `(.L_x_158) ;  /* 0x0000000000042947 */ /* 0x000fea0003800000 */
[----:B------:R2:W5:Y:S02]  /*88a0*/  LDG.E.U8 R32, desc[UR16][R34.64+0x78] ;  /* 0x0000781022207981 */ /* 0x000564000c1e1100 */
.L_x_158:
[----:B------:R-:W-:Y:S05]  /*88b0*/  BSYNC B1 ;  /* 0x0000000000017941 */ /* 0x000fea0003800000 */
.L_x_157:
[----:B-----5:R-:W-:Y:S01]  /*88c0*/  LOP3.LUT R32, R32, 0xff, RZ, 0xc0, !PT ;  /* 0x000000ff20207812 */ /* 0x020fe200078ec0ff */
[----:B------:R-:W-:Y:S01]  /*88d0*/  BSSY B1, `(.L_x_159) ;  /* 0x000000b000017945 */ /* 0x000fe20003800000 */
[----:B------:R-:W-:Y:S02]  /*88e0*/  ISETP.LT.OR P1, PT, R41, 0x7a, !P1 ;  /* 0x0000007a2900780c */ /* 0x000fe40004f21670 */
[----:B------:R-:W-:Y:S02]  /*88f0*/  F2FP.F16.E4M3.UNPACK_B R32, R32 ;  /* 0x00000020ff20723e */ /* 0x000fe400020006ff */
[----:B01----:R-:W-:-:S03]  /*8900*/  PRMT R24, RZ, 0x7610, R24 ;  /* 0x00007610ff187816 */ /* 0x003fc60000000018 */
[----:B------:R-:W-:-:S05]  /*8910*/  HADD2.F32 R32, -RZ, R32.H0_H0 ;  /* 0x20000020ff207230 */ /* 0x000fca0000004100 */
[----:B------:R-:W-:-:S04]  /*8920*/  FMUL R25, R32, UR21 ;  /* 0x0000001520197c20 */ /* 0x000fc80008400000 */
[----:B------:R-:W-:-:S05]  /*8930*/  FFMA R25, R164, UR20, R25 ;  /* 0x00000014a4197c23 */ /* 0x000fca0008000019 */
[----:B------:R-:W-:-:S05]  /*8940*/  F2FP.SATFINITE.E4M3.F32.PACK_AB_MERGE_C R25, RZ, R25, RZ ;  /* 0x00000019ff19723e */ /* 0x000fca00048070ff */
[----:B------:R0:W-:Y:S01]  /*8950*/  @!P2 STG.E.U8 desc[UR16][R26.64+0x78], R25 ;  /* 0x000078191a00a986 */ /* 0x0001e2000c101110 */
[----:B------:R-:W-:Y:S05]  /*8960*/  @P1 BRA `(.L_x_160) ;  /* 0x0000000000041947 */ /* 0x000fea0003800000 */
[----:B------:R1:W5:Y:S02]  /*8970*/  LDG.E.U8 R24, desc[UR16][R34.64+0x79] ;  /* 0x0000791022187981 */ /* 0x000364000c1e1100 */
.L_x_160:
[----:B------:R-:W-:Y:S05]  /*8980*/  BSYNC B1 ;  /* 0x0000000000017941 */ /* 0x000fea0003800000 */
.L_x_159:
[----:B-----5:R-:W-:Y:S01]  /*8990*/  LOP3.LUT R24, R24, 0xff, RZ, 0xc0, !PT ;  /* 0x000000ff18187812 */ /* 0x020fe200078ec0ff */
[----:B------:R-:W-:Y:S01]  /*89a0*/  BSSY B1, `(.L_x_161) ;  /* 0x0000013000017945 */ /* 0x000fe20003800000 */
[----:B------:R-:W-:Y:S02]  /*89b0*/  IADD3 R33, P0, R43, 0x80, RZ ;  /* 0x000000802b217810 */ /* 0x000fe40007f1e0ff */
[----:B------:R-:W-:-:S03]  /*89c0*/  F2FP.F16.E4M3.UNPACK_B R24, R24 ;  /* 0x00000018ff18723e */ /* 0x000fc600020006ff */
[----:B0-----:R-:W-:Y:S01]  /*89d0*/  IMAD.X R25, RZ, RZ, R39, P0 ;  /* 0x000000ffff197224 */ /* 0x001fe200000e0627 */
[----:B------:R-:W-:Y:S01]  /*89e0*/  ISETP.GE.AND P0, PT, R42, 0x81, PT ;  /* 0x000000812a00780c */ /* 0x000fe20003f06270 */
[----:B------:R-:W-:Y:S02]  /*89f0*/  HADD2.F32 R24, -RZ, R24.H0_H0 ;  /* 0x20000018ff187230 */ /* 0x000fe40000004100 */
[----:B-12-4-:R-:W-:Y:S01]  /*8a00*/  IMAD R34, R25, UR6, RZ ;  /* 0x0000000619227c24 */ /* 0x016fe2000f8e02ff */
        /* <DEDUP_REMOVED lines=12> */
.L_x_162:
[----:B------:R-:W-:Y:S05]  /*8ad0*/  BSYNC B1 ;  /* 0x0000000000017941 */ /* 0x000fea0003800000 */
.L_x_161:
[----:B-----5:R-:W-:Y:S01]  /*8ae0*/  LOP3.LUT R32, R32, 0xff, RZ, 0xc0, !PT ;  /* 0x000000ff20207812 */ /* 0x020fe200078ec0ff */
[----:B------:R-:W-:Y:S01]  /*8af0*/  BSSY B1, `(.L_x_163) ;  /* 0x000000b000017945 */ /* 0x000fe20003800000 */
[----:B------:R-:W-:Y:S02]  /*8b00*/  ISETP.LT.OR P2, PT, R41, 0x2, !P0 ;  /* 0x000000022900780c */ /* 0x000fe40004741670 */
[----:B------:R-:W-:Y:S02]  /*8b10*/  F2FP.F16.E4M3.UNPACK_B R32, R32 ;  /* 0x00000020ff20723e */ /* 0x000fe400020006ff */
[----:B0-----:R-:W-:-:S03]  /*8b20*/  PRMT R26, RZ, 0x7610, R26 ;  /* 0x00007610ff1a7816 */ /* 0x001fc6000000001a */
[----:B------:R-:W-:-:S05]  /*8b30*/  HADD2.F32 R32, -RZ, R32.H0_H0 ;  /* 0x20000020ff207230 */ /* 0x000fca0000004100 */
[----:B------:R-:W-:-:S04]  /*8b40*/  FMUL R27, R32, UR21 ;  /* 0x00000015201b7c20 */ /* 0x000fc80008400000 */
[----:B------:R-:W-:-:S05]  /*8b50*/  FFMA R27, R162, UR20, R27 ;  /* 0x00000014a21b7c23 */ /* 0x000fca000800001b */
[----:B------:R-:W-:-:S05]  /*8b60*/  F2FP.SATFINITE.E4M3.F32.PACK_AB_MERGE_C R27, RZ, R27, RZ ;  /* 0x0000001bff1b723e */ /* 0x000fca00048070ff */
[----:B------:R0:W-:Y:S01]  /*8b70*/  @!P3 STG.E.U8 desc[UR16][R28.64], R27 ;  /* 0x0000001b1c00b986 */ /* 0x0001e2000c101110 */
[----:B------:R-:W-:Y:S05]  /*8b80*/  @P2 BRA `(.L_x_164) ;  /* 0x0000000000042947 */ /* 0x000fea0003800000 */
[----:B------:R2:W5:Y:S02]  /*8b90*/  LDG.E.U8 R26, desc[UR16][R24.64+0x1] ;  /* 0x00000110181a7981 */ /* 0x000564000c1e1100 */
.L_x_164:
[----:B------:R-:W-:Y:S05]  /*8ba0*/  BSYNC B1 ;  /* 0x0000000000017941 */ /* 0x000fea0003800000 */
.L_x_163:
[----:B-----5:R-:W-:Y:S01]  /*8bb0*/  LOP3.LUT R26, R26, 0xff, RZ, 0xc0, !PT ;  /* 0x000000ff1a1a7812 */ /* 0x020fe200078ec0ff */
[----:B------:R-:W-:Y:S01]  /*8bc0*/  BSSY B1, `(.L_x_165) ;  /* 0x0000013000017945 */ /* 0x000fe20003800000 */
[----:B------:R-:W-:Y:S02]  /*8bd0*/  IADD3 R43, P1, R43, 0x88, RZ ;  /* 0x000000882b2b7810 */ /* 0x000fe40007f3e0ff */
[----:B------:R-:W-:Y:S02]  /*8be0*/  F2FP.F16.E4M3.UNPACK_B R26, R26 ;  /* 0x0000001aff1a723e */ /* 0x000fe400020006ff */
[----:B------:R-:W-:Y:S01]  /*8bf0*/  PRMT R32, RZ, 0x7610, R32 ;  /* 0x00007610ff207816 */ /* 0x000fe20000000020 */
[----:B------:R-:W-:Y:S01]  /*8c00*/  IMAD.X R38, RZ, RZ, R39, P1 ;  /* 0x000000ffff267224 */ /* 0x000fe200008e0627 */
[----:B------:R-:W-:Y:S01]  /*8c10*/  ISETP.GE.AND P1, PT, R42, 0x89, PT ;  /* 0x000000892a00780c */ /* 0x000fe20003f26270 */
[----:B------:R-:W-:Y:S02]  /*8c20*/  HADD2.F32 R26, -RZ, R26.H0_H0 ;  /* 0x2000001aff1a7230 */ /* 0x000fe40000004100 */
[----:B------:R-:W-:Y:S01]  /*8c30*/  IMAD R38, R38, UR6, RZ ;  /* 0x0000000626267c24 */ /* 0x000fe2000f8e02ff */
[----:B------:R-:W-:Y:S01]  /*8c40*/  ISETP.LT.OR P5, PT, R41, 0x1, !P1 ;  /* 0x000000012900780c */ /* 0x000fe20004fa1670 */
[----:B------:R-:W-:-:S04]  /*8c50*/  IMAD.WIDE.U32 R36, R43, UR6, R36 ;  /* 0x000000062b247c25 */ /* 0x000fc8000f8e0024 */
[----:B------:R-:W-:Y:S01]  /*8c60*/  FMUL R26, R26, UR21 ;  /* 0x000000151a1a7c20 */ /* 0x000fe20008400000 */
[----:B------:R-:W-:-:S03]  /*8c70*/  IMAD R43, R43, UR7, R38 ;  /* 0x000000072b2b7c24 */ /* 0x000fc6000f8e0226 */
[----:B------:R-:W-:Y:S01]  /*8c80*/  FFMA R161, R161, UR20, R26 ;  /* 0x00000014a1a17c23 */ /* 0x000fe2000800001a */
[----:B------:R-:W-:-:S04]  /*8c90*/  IADD3 R26, P3, R36, UR8, RZ ;  /* 0x00000008241a7c10 */ /* 0x000fc8000ff7e0ff */
[----:B------:R-:W-:Y:S02]  /*8ca0*/  F2FP.SATFINITE.E4M3.F32.PACK_AB_MERGE_C R161, RZ, R161, RZ ;  /* 0x000000a1ffa1723e */ /* 0x000fe400048070ff */
[----:B0-----:R-:W-:-:S03]  /*8cb0*/  IADD3.X R27, R37, UR9, R43, P3, !PT ;  /* 0x00000009251b7c10 */ /* 0x001fc60009ffe42b */
[----:B------:R0:W-:Y:S01]  /*8cc0*/  @!P2 STG.E.U8 desc[UR16][R28.64+0x1], R161 ;  /* 0x000001a11c00a986 */ /* 0x0001e2000c101110 */
[----:B------:R-:W-:Y:S05]  /*8cd0*/  @P5 BRA `(.L_x_166) ;  /* 0x0000000000045947 */ /* 0x000fea0003800000 */
[----:B------:R4:W5:Y:S02]  /*8ce0*/  LDG.E.U8 R32, desc[UR16][R26.64] ;  /* 0x000000101a207981 */ /* 0x000964000c1e1100 */
.L_x_166:
[----:B------:R-:W-:Y:S05]  /*8cf0*/  BSYNC B1 ;  /* 0x0000000000017941 */ /* 0x000fea0003800000 */
.L_x_165:
        /* <DEDUP_REMOVED lines=12> */
.L_x_168:
[----:B------:R-:W-:Y:S05]  /*8dc0*/  BSYNC B1 ;  /* 0x0000000000017941 */ /* 0x000fea0003800000 */
.L_x_167:
        /* <DEDUP_REMOVED lines=12> */
.L_x_170:
[----:B------:R-:W-:Y:S05]  /*8e90*/  BSYNC B1 ;  /* 0x0000000000017941 */ /* 0x000fea0003800000 */
.L_x_169:
        /* <DEDUP_REMOVED lines=12> */
.L_x_172:
[----:B------:R-:W-:Y:S05]  /*8f60*/  BSYNC B1 ;  /* 0x0000000000017941 */ /* 0x000fea0003800000 */
.L_x_171:
        /* <DEDUP_REMOVED lines=12> */
.L_x_174:
[----:B------:R-:W-:Y:S05]  /*9030*/  BSYNC B1 ;  /* 0x0000000000017941 */ /* 0x000fea0003800000 */
.L_x_173:
        /* <DEDUP_REMOVED lines=12> */
.L_x_176:
[----:B------:R-:W-:Y:S05]  /*9100*/  BSYNC B1 ;  /* 0x0000000000017941 */ /* 0x000fea0003800000 */
.L_x_175:
        /* <DEDUP_REMOVED lines=12> */
.L_x_178:
[----:B------:R-:W-:Y:S05]  /*91d0*/  BSYNC B1 ;  /* 0x0000000000017941 */ /* 0x000fea0003800000 */
.L_x_177:
        /* <DEDUP_REMOVED lines=12> */
.L_x_180:
[----:B------:R-:W-:Y:S05]  /*92a0*/  BSYNC B1 ;  /* 0x0000000000017941 */ /* 0x000fea0003800000 */
.L_x_179:
        /* <DEDUP_REMOVED lines=12> */
.L_x_182:
[----:B------:R-:W-:Y:S05]  /*9370*/  BSYNC B1 ;  /* 0x0000000000017941 */ /* 0x000fea0003800000 */
.L_x_181:
        /* <DEDUP_REMOVED lines=12> */
.L_x_184:
[----:B------:R-:W-:Y:S05]  /*9440*/  BSYNC B1 ;  /* 0x0000000000017941 */ /* 0x000fea0003800000 */
.L_x_183:
[----:B-----5:R-:W-:Y:S01]  /*9450*/  LOP3.LUT R32, R32, 0xff, RZ, 0xc0, !PT ;  /* 0x000000ff20207812 */ /* 0x020fe200078ec0ff */
[----:B------:R-:W-:Y:S01]  /*9460*/  BSSY B1, `(.L_x_185) ;  /* 0x000000b000017945 */ /* 0x000fe20003800000 */
[----:B------:R-:W-:Y:S02]  /*9470*/  ISETP.LT.OR P3, PT, R41, 0x19, !P0 ;  /* 0x000000192900780c */ /* 0x000fe40004761670 */
[----:B------:R-:W-:-:S05]  /*9480*/  F2FP.F16.E4M3.UNPACK_B R32, R32 ;  /* 0x00000020ff20723e */ /* 0x000fca00020006ff */
[----:B------:R-:W-:-:S05]  /*9490*/  HADD2.F32 R32, -RZ, R32.H0_H0 ;  /* 0x20000020ff207230 */ /* 0x000fca0000004100 */
[----:B------:R-:W-:-:S04]  /*94a0*/  FMUL R32, R32, UR21 ;  /* 0x0000001520207c20 */ /* 0x000fc80008400000 */
[----:B------:R-:W-:Y:S01]  /*94b0*/  FFMA R32, R23, UR20, R32 ;  /* 0x0000001417207c23 */ /* 0x000fe20008000020 */
[----:B------:R-:W-:-:S04]  /*94c0*/  PRMT R23, RZ, 0x7610, R23 ;  /* 0x00007610ff177816 */ /* 0x000fc80000000017 */
[----:B0-----:R-:W-:-:S05]  /*94d0*/  F2FP.SATFINITE.E4M3.F32.PACK_AB_MERGE_C R33, RZ, R32, RZ ;  /* 0x00000020ff21723e */ /* 0x001fca00048070ff */
[----:B------:R0:W-:Y:S01]  /*94e0*/  @!P2 STG.E.U8 desc[UR16][R30.64+0x11], R33 ;  /* 0x000011211e00a986 */ /* 0x0001e2000c101110 */
[----:B------:R-:W-:Y:S05]  /*94f0*/  @P3 BRA `(.L_x_186) ;  /* 0x0000000000043947 */ /* 0x000fea0003800000 */
[----:B------:R0:W5:Y:S02]  /*9500*/  LDG.E.U8 R23, desc[UR16][R24.64+0x18] ;  /* 0x0000181018177981 */ /* 0x000164000c1e1100 */
.L_x_186:
[----:B------:R-:W-:Y:S05]  /*9510*/  BSYNC B1 ;  /* 0x0000000000017941 */ /* 0x000fea0003800000 */
.L_x_185:
        /* <DEDUP_REMOVED lines=8> */
[----:B------:R-:W-:-:S05]  /*95a0*/  F2FP.SATFINITE.E4M3.F32.PACK_AB_MERGE_C R23, RZ, R23, RZ ;  /* 0x00000017ff17723e */ /* 0x000fca00048070ff */
[----:B------:R0:W-:Y:S01]  /*95b0*/  @!P3 STG.E.U8 desc[UR16][R28.64+0x18], R23 ;  /* 0x000018171c00b986 */ /* 0x0001e2000c101110 */
[----:B------:R-:W-:Y:S05]  /*95c0*/  @P2 BRA `(.L_x_188) ;  /* 0x0000000000042947 */ /* 0x000fea0003800000 */
[----:B------:R0:W5:Y:S02]  /*95d0*/  LDG.E.U8 R22, desc[UR16][R24.64+0x19] ;  /* 0x0000191018167981 */ /* 0x000164000c1e1100 */
.L_x_188:
[----:B------:R-:W-:Y:S05]  /*95e0*/  BSYNC B1 ;  /* 0x0000000000017941 */ /* 0x000fea0003800000 */
.L_x_187:
        /* <DEDUP_REMOVED lines=12> */
.L_x_190:
[----:B------:R-:W-:Y:S05]  /*96b0*/  BSYNC B1 ;  /* 0x0000000000017941 */ /* 0x000fea0003800000 */
.L_x_189:
        /* <DEDUP_REMOVED lines=12> */
.L_x_192:
[----:B------:R-:W-:Y:S05]  /*9780*/  BSYNC B1 ;  /* 0x0000000000017941 */ /* 0x000fea0003800000 */
.L_x_191:
        /* <DEDUP_REMOVED lines=12> */
.L_x_194:
[----:B------:R-:W-:Y:S05]  /*9850*/  BSYNC B1 ;  /* 0x0000000000017941 */ /* 0x000fea0003800000 */
.L_x_193:
        /* <DEDUP_REMOVED lines=12> */
.L_x_196:
[----:B------:R-:W-:Y:S05]  /*9920*/  BSYNC B1 ;  /* 0x0000000000017941 */ /* 0x000fea0003800000 */
.L_x_195:
        /* <DEDUP_REMOVED lines=12> */
.L_x_198:
[----:B------:R-:W-:Y:S05]  /*99f0*/  BSYNC B1 ;  /* 0x0000000000017941 */ /* 0x000fea0003800000 */
.L_x_197:
        /* <DEDUP_REMOVED lines=12> */
.L_x_200:
[----:B------:R-:W-:Y:S05]  /*9ac0*/  BSYNC B1 ;  /* 0x0000000000017941 */ /* 0x000fea0003800000 */
.L_x_199:
        /* <DEDUP_REMOVED lines=12> */
.L_x_202:
[----:B------:R-:W-:Y:S05]  /*9b90*/  BSYNC B1 ;  /* 0x0000000000017941 */ /* 0x000fea0003800000 */
.L_x_201:
        /* <DEDUP_REMOVED lines=12> */
.L_x_204:
[----:B------:R-:W-:Y:S05]  /*9c60*/  BSYNC B1 ;  /* 0x0000000000017941 */ /* 0x000fea0003800000 */
.L_x_203:
        /* <DEDUP_REMOVED lines=12> */
.L_x_206:
[----:B------:R-:W-:Y:S05]  /*9d30*/  BSYNC B1 ;  /* 0x0000000000017941 */ /* 0x000fea0003800000 */
.L_x_205:
        /* <DEDUP_REMOVED lines=12> */
.L_x_208:
[----:B------:R-:W-:Y:S05]  /*9e00*/  BSYNC B1 ;  /* 0x0000000000017941 */ /* 0x000fea0003800000 */
.L_x_207:
        /* <DEDUP_REMOVED lines=12> */
.L_x_210:
[----:B------:R-:W-:Y:S05]  /*9ed0*/  BSYNC B1 ;  /* 0x0000000000017941 */ /* 0x000fea0003800000 */
.L_x_209:
        /* <DEDUP_REMOVED lines=12> */
.L_x_212:
[----:B------:R-:W-:Y:S05]  /*9fa0*/  BSYNC B1 ;  /* 0x0000000000017941 */ /* 0x000fea0003800000 */
.L_x_211:
        /* <DEDUP_REMOVED lines=12> */
.L_x_214:
[----:B------:R-:W-:Y:S05]  /*a070*/  BSYNC B1 ;  /* 0x0000000000017941 */ /* 0x000fea0003800000 */
.L_x_213:
        /* <DEDUP_REMOVED lines=12> */
.L_x_216:
[----:B------:R-:W-:Y:S05]  /*a140*/  BSYNC B1 ;  /* 0x0000000000017941 */ /* 0x000fea0003800000 */
.L_x_215:
        /* <DEDUP_REMOVED lines=12> */
.L_x_218:
[----:B------:R-:W-:Y:S05]  /*a210*/  BSYNC B1 ;  /* 0x0000000000017941 */ /* 0x000fea0003800000 */
.L_x_217:
        /* <DEDUP_REMOVED lines=12> */
.L_x_220:
[----:B------:R-:W-:Y:S05]  /*a2e0*/  BSYNC B1 ;  /* 0x0000000000017941 */ /* 0x000fea0003800000 */
.L_x_219:
        /* <DEDUP_REMOVED lines=12> */
.L_x_222:
[----:B------:R-:W-:Y:S05]  /*a3b0*/  BSYNC B1 ;  /* 0x0000000000017941 */ /* 0x000fea0003800000 */
.L_x_221:
        /* <DEDUP_REMOVED lines=12> */
.L_x_224:
[----:B------:R-:W-:Y:S05]  /*a480*/  BSYNC B1 ;  /* 0x0000000000017941 */ /* 0x000fea0003800000 */
.L_x_223:
        /* <DEDUP_REMOVED lines=12> */
.L_x_226:
[----:B------:R-:W-:Y:S05]  /*a550*/  BSYNC B1 ;  /* 0x0000000000017941 */ /* 0x000fea0003800000 */
.L_x_225:
        /* <DEDUP_REMOVED lines=12> */
.L_x_228:
[----:B------:R-:W-:Y:S05]  /*a620*/  BSYNC B1 ;  /* 0x0000000000017941 */ /* 0x000fea0003800000 */
.L_x_227:
[----:B-----5:R-:W-:Y:S01]  /*a630*/  LOP3.LUT R2, R2, 0xff, RZ, 0xc0, !PT ;  /* 0x000000ff02027812 */ /* 0x020fe200078ec0ff */
[----:B------:R-:W-:Y:S01]  /*a640*/  BSSY B1, `(.L_x_229) ;  /* 0x000000b000017945 */ /* 0x000fe20003800000 */
[----:B------:R-:W-:Y:S02]  /*a650*/  ISETP.LT.OR P3, PT, R41, 0x41, !P1 ;  /* 0x000000412900780c */ /* 0x000fe40004f61670 */
[----:B------:R-:W-:-:S05]  /*a660*/  F2FP.F16.E4M3.UNPACK_B R2, R2 ;  /* 0x00000002ff02723e */ /* 0x000fca00020006ff */
[----:B------:R-:W-:-:S05]  /*a670*/  HADD2.F32 R2, -RZ, R2.H0_H0 ;  /* 0x20000002ff027230 */ /* 0x000fca0000004100 */
[----:B0-----:R-:W-:-:S04]  /*a680*/  FMUL R3, R2, UR21 ;  /* 0x0000001502037c20 */ /* 0x001fc80008400000 */
[----:B------:R-:W-:Y:S01]  /*a690*/  FFMA R3, R0, UR20, R3 ;  /* 0x0000001400037c23 */ /* 0x000fe20008000003 */
[----:B------:R-:W-:-:S04]  /*a6a0*/  PRMT R0, RZ, 0x7610, R0 ;  /* 0x00007610ff007816 */ /* 0x000fc80000000000 */
[----:B------:R-:W-:-:S05]  /*a6b0*/  F2FP.SATFINITE.E4M3.F32.PACK_AB_MERGE_C R3, RZ, R3, RZ ;  /* 0x00000003ff03723e */ /* 0x000fca00048070ff */
[----:B------:R0:W-:Y:S01]  /*a6c0*/  @!P2 STG.E.U8 desc[UR16][R28.64+0x41], R3 ;  /* 0x000041031c00a986 */ /* 0x0001e2000c101110 */
[----:B------:R-:W-:Y:S05]  /*a6d0*/  @P3 BRA `(.L_x_230) ;  /* 0x0000000000043947 */ /* 0x000fea0003800000 */
[----:B------:R0:W5:Y:S02]  /*a6e0*/  LDG.E.U8 R0, desc[UR16][R26.64+0x40] ;  /* 0x000040101a007981 */ /* 0x000164000c1e1100 */
.L_x_230:
[----:B------:R-:W-:Y:S05]  /*a6f0*/  BSYNC B1 ;  /* 0x0000000000017941 */ /* 0x000fea0003800000 */
.L_x_229:
[----:B------:R-:W2:Y:S01]  /*a700*/  LDL.LU R2, [R1] ;  /* 0x0000000001027983 */ /* 0x000ea20000300800 */
[----:B-----5:R-:W-:Y:S01]  /*a710*/  LOP3.LUT R0, R0, 0xff, RZ, 0xc0, !PT ;  /* 0x000000ff00007812 */ /* 0x020fe200078ec0ff */
[----:B------:R-:W-:Y:S01]  /*a720*/  BSSY B1, `(.L_x_231) ;  /* 0x000000b000017945 */ /* 0x000fe20003800000 */
[----:B------:R-:W-:Y:S02]  /*a730*/  ISETP.LT.OR P2, PT, R41, 0x42, !P1 ;  /* 0x000000422900780c */ /* 0x000fe40004f41670 */
[----:B------:R-:W-:-:S05]  /*a740*/  F2FP.F16.E4M3.UNPACK_B R0, R0 ;  /* 0x00000000ff00723e */ /* 0x000fca00020006ff */
[----:B------:R-:W-:-:S05]  /*a750*/  HADD2.F32 R0, -RZ, R0.H0_H0 ;  /* 0x20000000ff007230 */ /* 0x000fca0000004100 */
[----:B------:R-:W-:-:S04]  /*a760*/  FMUL R0, R0, UR21 ;  /* 0x0000001500007c20 */ /* 0x000fc80008400000 */
[----:B--2---:R-:W-:-:S05]  /*a770*/  FFMA R0, R2, UR20, R0 ;  /* 0x0000001402007c23 */ /* 0x004fca0008000000 */
[----:B0-----:R-:W-:Y:S02]  /*a780*/  F2FP.SATFINITE.E4M3.F32.PACK_AB_MERGE_C R3, RZ, R0, RZ ;  /* 0x00000000ff03723e */ /* 0x001fe400048070ff */
[----:B------:R-:W-:-:S03]  /*a790*/  PRMT R0, RZ, 0x7610, R0 ;  /* 0x00007610ff007816 */ /* 0x000fc60000000000 */
[----:B------:R0:W-:Y:S01]  /*a7a0*/  @!P3 STG.E.U8 desc[UR16][R30.64+0x40], R3 ;  /* 0x000040031e00b986 */ /* 0x0001e2000c101110 */
[----:B------:R-:W-:Y:S05]  /*a7b0*/  @P2 BRA `(.L_x_232) ;  /* 0x0000000000042947 */ /* 0x000fea0003800000 */
[----:B------:R2:W5:Y:S02]  /*a7c0*/  LDG.E.U8 R0, desc[UR16][R26.64+0x41] ;  /* 0x000041101a007981 */ /* 0x000564000c1e1100 */
.L_x_232:
[----:B------:R-:W-:Y:S05]  /*a7d0*/  BSYNC B1 ;  /* 0x0000000000017941 */ /* 0x000fea0003800000 */
.L_x_231:
[----:B------:R-:W3:Y:S01]  /*a7e0*/  LDL.LU R2, [R1+0x4] ;  /* 0x0000040001027983 */ /* 0x000ee20000300800 */
[----:B-----5:R-:W-:Y:S01]  /*a7f0*/  LOP3.LUT R0, R0, 0xff, RZ, 0xc0, !PT ;  /* 0x000000ff00007812 */ /* 0x020fe200078ec0ff */
[----:B------:R-:W-:Y:S01]  /*a800*/  BSSY B1, `(.L_x_233) ;  /* 0x000000b000017945 */ /* 0x000fe20003800000 */
[----:B------:R-:W-:Y:S02]  /*a810*/  ISETP.LT.OR P3, PT, R41, 0x49, !P0 ;  /* 0x000000492900780c */ /* 0x000fe40004761670 */
[----:B------:R-:W-:-:S05]  /*a820*/  F2FP.F16.E4M3.UNPACK_B R0, R0 ;  /* 0x00000000ff00723e */ /* 0x000fca00020006ff */
[----:B------:R-:W-:-:S05]  /*a830*/  HADD2.F32 R0, -RZ, R0.H0_H0 ;  /* 0x20000000ff007230 */ /* 0x000fca0000004100 */
[----:B------:R-:W-:-:S04]  /*a840*/  FMUL R0, R0, UR21 ;  /* 0x0000001500007c20 */ /* 0x000fc80008400000 */
[----:B---3--:R-:W-:-:S05]  /*a850*/  FFMA R0, R2, UR20, R0 ;  /* 0x0000001402007c23 */ /* 0x008fca0008000000 */
[----:B0-----:R-:W-:Y:S02]  /*a860*/  F2FP.SATFINITE.E4M3.F32.PACK_AB_MERGE_C R3, RZ, R0, RZ ;  /* 0x00000000ff03723e */ /* 0x001fe400048070ff */
[----:B------:R-:W-:-:S03]  /*a870*/  PRMT R0, RZ, 0x7610, R0 ;  /* 0x00007610ff007816 */ /* 0x000fc60000000000 */
[----:B------:R0:W-:Y:S01]  /*a880*/  @!P2 STG.E.U8 desc[UR16][R30.64+0x41], R3 ;  /* 0x000041031e00a986 */ /* 0x0001e2000c101110 */
[----:B------:R-:W-:Y:S05]  /*a890*/  @P3 BRA `(.L_x_234) ;  /* 0x0000000000043947 */ /* 0x000fea0003800000 */
[----:B------:R3:W5:Y:S02]  /*a8a0*/  LDG.E.U8 R0, desc[UR16][R24.64+0x48] ;  /* 0x0000481018007981 */ /* 0x000764000c1e1100 */
.L_x_234:
[----:B------:R-:W-:Y:S05]  /*a8b0*/  BSYNC B1 ;  /* 0x0000000000017941 */ /* 0x000fea0003800000 */
.L_x_233:
[----:B------:R-:W2:Y:S01]  /*a8c0*/  LDL.LU R2, [R1+0x8] ;  /* 0x0000080001027983 */ /* 0x000ea20000300800 */
        /* <DEDUP_REMOVED lines=12> */
.L_x_236:
[----:B------:R-:W-:Y:S05]  /*a990*/  BSYNC B1 ;  /* 0x0000000000017941 */ /* 0x000fea0003800000 */
.L_x_235:
        /* <DEDUP_REMOVED lines=13> */
.L_x_238:
[----:B------:R-:W-:Y:S05]  /*aa70*/  BSYNC B1 ;  /* 0x0000000000017941 */ /* 0x000fea0003800000 */
.L_x_237:
        /* <DEDUP_REMOVED lines=13> */
.L_x_240:
[----:B------:R-:W-:Y:S05]  /*ab50*/  BSYNC B1 ;  /* 0x0000000000017941 */ /* 0x000fea0003800000 */
.L_x_239:
        /* <DEDUP_REMOVED lines=13> */
.L_x_242:
[----:B------:R-:W-:Y:S05]  /*ac30*/  BSYNC B1 ;  /* 0x0000000000017941 */ /* 0x000fea0003800000 */
.L_x_241:
        /* <DEDUP_REMOVED lines=13> */
.L_x_244:
[----:B------:R-:W-:Y:S05]  /*ad10*/  BSYNC B1 ;  /* 0x0000000000017941 */ /* 0x000fea0003800000 */
.L_x_243:
        /* <DEDUP_REMOVED lines=13> */
.L_x_246:
[----:B------:R-:W-:Y:S05]  /*adf0*/  BSYNC B1 ;  /* 0x0000000000017941 */ /* 0x000fea0003800000 */
.L_x_245:
        /* <DEDUP_REMOVED lines=13> */
.L_x_248:
[----:B------:R-:W-:Y:S05]  /*aed0*/  BSYNC B1 ;  /* 0x0000000000017941 */ /* 0x000fea0003800000 */
.L_x_247:
        /* <DEDUP_REMOVED lines=13> */
.L_x_250:
[----:B------:R-:W-:Y:S05]  /*afb0*/  BSYNC B1 ;  /* 0x0000000000017941 */ /* 0x000fea0003800000 */
.L_x_249:
        /* <DEDUP_REMOVED lines=13> */
.L_x_252:
[----:B------:R-:W-:Y:S05]  /*b090*/  BSYNC B1 ;  /* 0x0000000000017941 */ /* 0x000fea0003800000 */
.L_x_251:
        /* <DEDUP_REMOVED lines=13> */
.L_x_254:
[----:B------:R-:W-:Y:S05]  /*b170*/  BSYNC B1 ;  /* 0x0000000000017941 */ /* 0x000fea0003800000 */
.L_x_253:
        /* <DEDUP_REMOVED lines=13> */
.L_x_256:
[----:B------:R-:W-:Y:S05]  /*b250*/  BSYNC B1 ;  /* 0x0000000000017941 */ /* 0x000fea0003800000 */
.L_x_255:
        /* <DEDUP_REMOVED lines=13> */
.L_x_258:
[----:B------:R-:W-:Y:S05]  /*b330*/  BSYNC B1 ;  /* 0x0000000000017941 */ /* 0x000fea0003800000 */
.L_x_257:
        /* <DEDUP_REMOVED lines=13> */
.L_x_260:
[----:B------:R-:W-:Y:S05]  /*b410*/  BSYNC B1 ;  /* 0x0000000000017941 */ /* 0x000fea0003800000 */
.L_x_259:
        /* <DEDUP_REMOVED lines=13> */
.L_x_262:
[----:B------:R-:W-:Y:S05]  /*b4f0*/  BSYNC B1 ;  /* 0x0000000000017941 */ /* 0x000fea0003800000 */
.L_x_261:
        /* <DEDUP_REMOVED lines=13> */
.L_x_264:
[----:B------:R-:W-:Y:S05]  /*b5d0*/  BSYNC B1 ;  /* 0x0000000000017941 */ /* 0x000fea0003800000 */
.L_x_263:
        /* <DEDUP_REMOVED lines=13> */
.L_x_266:
[----:B------:R-:W-:Y:S05]  /*b6b0*/  BSYNC B1 ;  /* 0x0000000000017941 */ /* 0x000fea0003800000 */
.L_x_265:
        /* <DEDUP_REMOVED lines=13> */
.L_x_268:
[----:B------:R-:W-:Y:S05]  /*b790*/  BSYNC B1 ;  /* 0x0000000000017941 */ /* 0x000fea0003800000 */
.L_x_267:
        /* <DEDUP_REMOVED lines=13> */
.L_x_270:
[----:B------:R-:W-:Y:S05]  /*b870*/  BSYNC B1 ;  /* 0x0000000000017941 */ /* 0x000fea0003800000 */
.L_x_269:
        /* <DEDUP_REMOVED lines=13> */
.L_x_272:
[----:B------:R-:W-:Y:S05]  /*b950*/  BSYNC B1 ;  /* 0x0000000000017941 */ /* 0x000fea0003800000 */
.L_x_271:
        /* <DEDUP_REMOVED lines=13> */
.L_x_274:
[----:B------:R-:W-:Y:S05]  /*ba30*/  BSYNC B1 ;  /* 0x0000000000017941 */ /* 0x000fea0003800000 */
.L_x_273:
        /* <DEDUP_REMOVED lines=13> */
.L_x_276:
[----:B------:R-:W-:Y:S05]  /*bb10*/  BSYNC B1 ;  /* 0x0000000000017941 */ /* 0x000fea0003800000 */
.L_x_275:
        /* <DEDUP_REMOVED lines=13> */
.L_x_278:
[----:B------:R-:W-:Y:S05]  /*bbf0*/  BSYNC B1 ;  /* 0x0000000000017941 */ /* 0x000fea0003800000 */
.L_x_277:
        /* <DEDUP_REMOVED lines=13> */
.L_x_280:
[----:B------:R-:W-:Y:S05]  /*bcd0*/  BSYNC B1 ;  /* 0x0000000000017941 */ /* 0x000fea0003800000 */
.L_x_279:
        /* <DEDUP_REMOVED lines=13> */
.L_x_282:
[----:B------:R-:W-:Y:S05]  /*bdb0*/  BSYNC B1 ;  /* 0x0000000000017941 */ /* 0x000fea0003800000 */
.L_x_281:
        /* <DEDUP_REMOVED lines=13> */
.L_x_284:
[----:B------:R-:W-:Y:S05]  /*be90*/  BSYNC B1 ;  /* 0x0000000000017941 */ /* 0x000fea0003800000 */
.L_x_283:
        /* <DEDUP_REMOVED lines=13> */
.L_x_286:
[----:B------:R-:W-:Y:S05]  /*bf70*/  BSYNC B1 ;  /* 0x0000000000017941 */ /* 0x000fea0003800000 */
.L_x_285:
        /* <DEDUP_REMOVED lines=13> */
.L_x_288:
[----:B------:R-:W-:Y:S05]  /*c050*/  BSYNC B1 ;  /* 0x0000000000017941 */ /* 0x000fea0003800000 */
.L_x_287:
[----:B------:R-:W-:Y:S05]  /*c060*/  @P1 BRA `(.L_x_289) ;  /* 0x0000002000ac1947 */ /* 0x000fea0003800000 */
[----:B------:R-:W2:Y:S01]  /*c070*/  LDL.LU R2, [R1+0x74] ;  /* 0x0000740001027983 */ /* 0x000ea20000300800 */
[----:B-----5:R-:W-:-:S04]  /*c080*/  LOP3.LUT R0, R0, 0xff, RZ, 0xc0, !PT ;  /* 0x000000ff00007812 */ /* 0x020fc800078ec0ff */
[----:B------:R-:W-:-:S05]  /*c090*/  F2FP.F16.E4M3.UNPACK_B R0, R0 ;  /* 0x00000000ff00723e */ /* 0x000fca00020006ff */
[----:B------:R-:W-:-:S05]  /*c0a0*/  HADD2.F32 R0, -RZ, R0.H0_H0 ;  /* 0x20000000ff007230 */ /* 0x000fca0000004100 */
[----:B------:R-:W-:-:S04]  /*c0b0*/  FMUL R0, R0, UR21 ;  /* 0x0000001500007c20 */ /* 0x000fc80008400000 */
[----:B--2---:R-:W-:-:S05]  /*c0c0*/  FFMA R0, R2, UR20, R0 ;  /* 0x0000001402007c23 */ /* 0x004fca0008000000 */
[----:B0-----:R-:W-:-:S05]  /*c0d0*/  F2FP.SATFINITE.E4M3.F32.PACK_AB_MERGE_C R3, RZ, R0, RZ ;  /* 0x00000000ff03723e */ /* 0x001fca00048070ff */
[----:B------:R0:W-:Y:S01]  /*c0e0*/  STG.E.U8 desc[UR16][R30.64+0x79], R3 ;  /* 0x000079031e007986 */ /* 0x0001e2000c101110 */
[----:B------:R-:W-:Y:S05]  /*c0f0*/  BRA `(.L_x_289) ;  /* 0x0000002000887947 */ /* 0x000fea0003800000 */
.L_x_32:
[C---:B------:R-:W-:Y:S01]  /*c100*/  ISETP.GE.AND P3, PT, R42.reuse, 0x1, PT ;  /* 0x000000012a00780c */ /* 0x040fe20003f66270 */
[----:B------:R-:W2:Y:S01]  /*c110*/  LDL.LU R227, [R1+0x10] ;  /* 0x0000100001e37983 */ /* 0x000ea20000300800 */
[----:B------:R-:W-:Y:S01]  /*c120*/  ISETP.GE.AND P2, PT, R42, 0x9, PT ;  /* 0x000000092a00780c */ /* 0x000fe20003f46270 */
[----:B------:R-:W-:Y:S01]  /*c130*/  FMUL R225, R225, UR20 ;  /* 0x00000014e1e17c20 */ /* 0x000fe20008400000 */
[C---:B------:R-:W-:Y:S01]  /*c140*/  ISETP.LT.OR P0, PT, R41.reuse, 0x1, !P3 ;  /* 0x000000012900780c */ /* 0x040fe20005f01670 */
[----:B------:R-:W-:Y:S01]  /*c150*/  FMUL R226, R226, UR20 ;  /* 0x00000014e2e27c20 */ /* 0x000fe20008400000 */
[----:B------:R-:W-:Y:S01]  /*c160*/  ISETP.LT.OR P1, PT, R41, 0x2, !P3 ;  /* 0x000000022900780c */ /* 0x000fe20005f21670 */
[----:B------:R-:W-:Y:S01]  /*c170*/  FMUL R223, R223, UR20 ;  /* 0x00000014dfdf7c20 */ /* 0x000fe20008400000 */
[----:B------:R-:W-:Y:S01]  /*c180*/  ISETP.LT.OR P6, PT, R41, 0x2, !P2 ;  /* 0x000000022900780c */ /* 0x000fe200057c1670 */
[----:B------:R-:W-:Y:S01]  /*c190*/  FMUL R224, R224, UR20 ;  /* 0x00000014e0e07c20 */ /* 0x000fe20008400000 */
[----:B------:R-:W-:-:S02]  /*c1a0*/  F2FP.SATFINITE.E4M3.F32.PACK_AB_MERGE_C R33, RZ, R226, RZ ;  /* 0x000000e2ff21723e */ /* 0x000fc400048070ff */
[----:B------:R-:W-:Y:S01]  /*c1b0*/  F2FP.SATFINITE.E4M3.F32.PACK_AB_MERGE_C R225, RZ, R225, RZ ;  /* 0x000000e1ffe1723e */ /* 0x000fe200048070ff */
[----:B------:R-:W-:Y:S01]  /*c1c0*/  FMUL R222, R222, UR20 ;  /* 0x00000014dede7c20 */ /* 0x000fe20008400000 */
[----:B------:R-:W-:Y:S01]  /*c1d0*/  ISETP.LT.OR P5, PT, R41, 0x1, !P2 ;  /* 0x000000012900780c */ /* 0x000fe200057a1670 */
[----:B------:R-:W-:Y:S01]  /*c1e0*/  FMUL R221, R221, UR20 ;  /* 0x00000014dddd7c20 */ /* 0x000fe20008400000 */
[----:B------:R-:W-:Y:S01]  /*c1f0*/  F2FP.SATFINITE.E4M3.F32.PACK_AB_MERGE_C R223, RZ, R223, RZ ;  /* 0x000000dfffdf723e */ /* 0x000fe200048070ff */
[----:B------:R0:W-:Y:S01]  /*c200*/  @!P0 STG.E.U8 desc[UR16][R24.64], R33 ;  /* 0x0000002118008986 */ /* 0x0001e2000c101110 */
[----:B------:R-:W-:-:S03]  /*c210*/  ISETP.LT.OR P0, PT, R41, 0x9, !P3 ;  /* 0x000000092900780c */ /* 0x000fc60005f01670 */
[----:B------:R-:W-:Y:S01]  /*c220*/  @!P1 STG.E.U8 desc[UR16][R24.64+0x1], R225 ;  /* 0x000001e118009986 */ /* 0x000fe2000c101110 */
[----:B------:R-:W-:-:S03]  /*c230*/  ISETP.LT.OR P1, PT, R41, 0xa, !P3 ;  /* 0x0000000a2900780c */ /* 0x000fc60005f21670 */
[----:B------:R-:W-:Y:S01]  /*c240*/  @!P6 STG.E.U8 desc[UR16][R26.64+0x1], R223 ;  /* 0x000001df1a00e986 */ /* 0x000fe2000c101110 */
[----:B------:R-:W-:Y:S01]  /*c250*/  ISETP.LT.OR P6, PT, R41, 0xa, !P2 ;  /* 0x0000000a2900780c */ /* 0x000fe200057c1670 */
[----:B------:R-:W-:Y:S01]  /*c260*/  FMUL R219, R219, UR20 ;  /* 0x00000014dbdb7c20 */ /* 0x000fe20008400000 */
[----:B------:R-:W-:Y:S01]  /*c270*/  F2FP.SATFINITE.E4M3.F32.PACK_AB_MERGE_C R35, RZ, R224, RZ ;  /* 0x000000e0ff23723e */ /* 0x000fe200048070ff */
[----:B------:R-:W-:Y:S01]  /*c280*/  FMUL R220, R220, UR20 ;  /* 0x00000014dcdc7c20 */ /* 0x000fe20008400000 */
[----:B0-----:R-:W-:Y:S01]  /*c290*/  F2FP.SATFINITE.E4M3.F32.PACK_AB_MERGE_C R33, RZ, R222, RZ ;  /* 0x000000deff21723e */ /* 0x001fe200048070ff */
[----:B------:R-:W-:Y:S01]  /*c2a0*/  FMUL R218, R218, UR20 ;  /* 0x00000014dada7c20 */ /* 0x000fe20008400000 */
[----:B------:R-:W-:Y:S01]  /*c2b0*/  F2FP.SATFINITE.E4M3.F32.PACK_AB_MERGE_C R221, RZ, R221, RZ ;  /* 0x000000ddffdd723e */ /* 0x000fe200048070ff */
[----:B------:R0:W-:Y:S01]  /*c2c0*/  @!P5 STG.E.U8 desc[UR16][R26.64], R35 ;  /* 0x000000231a00d986 */ /* 0x0001e2000c101110 */
[C---:B------:R-:W-:Y:S02]  /*c2d0*/  ISETP.LT.OR P5, PT, R41.reuse, 0x9, !P2 ;  /* 0x000000092900780c */ /* 0x040fe400057a1670 */
        /* <DEDUP_REMOVED lines=8> */
[----:B0-----:R-:W-:Y:S01]  /*c360*/  F2FP.SATFINITE.E4M3.F32.PACK_AB_MERGE_C R35, RZ, R220, RZ ;  /* 0x000000dcff23723e */ /* 0x001fe200048070ff */
[----:B------:R-:W-:Y:S01]  /*c370*/  FMUL R215, R215, UR20 ;  /* 0x00000014d7d77c20 */ /* 0x000fe20008400000 */
[----:B------:R-:W4:Y:S01]  /*c380*/  LDL.LU R226, [R1+0xc] ;  /* 0x00000c0001e27983 */ /* 0x000f220000300800 */
[----:B-1----:R-:W-:Y:S02]  /*c390*/  F2FP.SATFINITE.E4M3.F32.PACK_AB_MERGE_C R33, RZ, R218, RZ ;  /* 0x000000daff21723e */ /* 0x002fe400048070ff */
[----:B------:R-:W-:Y:S01]  /*c3a0*/  F2FP.SATFINITE.E4M3.F32.PACK_AB_MERGE_C R217, RZ, R217, RZ ;  /* 0x000000d9ffd9723e */ /* 0x000fe200048070ff */
[----:B------:R0:W-:Y:S01]  /*c3b0*/  @!P5 STG.E.U8 desc[UR16][R26.64+0x8], R35 ;  /* 0x000008231a00d986 */ /* 0x0001e2000c101110 */
[----:B------:R-:W-:-:S02]  /*c3c0*/  ISETP.LT.OR P5, PT, R41, 0x11, !P2 ;  /* 0x000000112900780c */ /* 0x000fc400057a1670 */
[----:B------:R-:W-:Y:S01]  /*c3d0*/  F2FP.SATFINITE.E4M3.F32.PACK_AB_MERGE_C R215, RZ, R215, RZ ;  /* 0x000000d7ffd7723e */ /* 0x000fe200048070ff */
[----:B------:R-:W3:Y:S01]  /*c3e0*/  LDL.LU R224, [R1+0x8] ;  /* 0x0000080001e07983 */ /* 0x000ee20000300800 */
[----:B------:R-:W-:-:S03]  /*c3f0*/  FMUL R216, R216, UR20 ;  /* 0x00000014d8d87c20 */ /* 0x000fc60008400000 */
[----:B------:R-:W4:Y:S04]  /*c400*/  LDL.LU R225, [R1+0x4] ;  /* 0x0000040001e17983 */ /* 0x000f280000300800 */
[----:B------:R-:W3:Y:S01]  /*c410*/  LDL.LU R223, [R1] ;  /* 0x0000000001df7983 */ /* 0x000ee20000300800 */
[----:B0-----:R-:W-:Y:S01]  /*c420*/  F2FP.SATFINITE.E4M3.F32.PACK_AB_MERGE_C R35, RZ, R216, RZ ;  /* 0x000000d8ff23723e */ /* 0x001fe200048070ff */
[----:B------:R-:W-:Y:S01]  /*c430*/  FMUL R214, R214, UR20 ;  /* 0x00000014d6d67c20 */ /* 0x000fe20008400000 */
[----:B------:R-:W-:Y:S01]  /*c440*/  FMUL R213, R213, UR20 ;  /* 0x00000014d5d57c20 */ /* 0x000fe20008400000 */
[----:B------:R0:W-:Y:S01]  /*c450*/  @!P0 STG.E.U8 desc[UR16][R24.64+0x10], R33 ;  /* 0x0000102118008986 */ /* 0x0001e2000c101110 */
[----:B------:R-:W-:Y:S01]  /*c460*/  ISETP.LT.OR P0, PT, R41, 0x19, !P3 ;  /* 0x000000192900780c */ /* 0x000fe20005f01670 */
[----:B------:R-:W-:Y:S01]  /*c470*/  FMUL R211, R211, UR20 ;  /* 0x00000014d3d37c20 */ /* 0x000fe20008400000 */
[----:B------:R-:W-:Y:S01]  /*c480*/  FMUL R212, R212, UR20 ;  /* 0x00000014d4d47c20 */ /* 0x000fe20008400000 */
[----:B------:R-:W-:Y:S01]  /*c490*/  @!P1 STG.E.U8 desc[UR16][R24.64+0x11], R217 ;  /* 0x000011d918009986 */ /* 0x000fe2000c101110 */
[C---:B------:R-:W-:Y:S01]  /*c4a0*/  ISETP.LT.OR P1, PT, R41.reuse, 0x1a, !P3 ;  /* 0x0000001a2900780c */ /* 0x040fe20005f21670 */
[----:B------:R-:W-:Y:S01]  /*c4b0*/  FMUL R210, R210, UR20 ;  /* 0x00000014d2d27c20 */ /* 0x000fe20008400000 */
[----:B------:R-:W-:Y:S01]  /*c4c0*/  F2FP.SATFINITE.E4M3.F32.PACK_AB_MERGE_C R213, RZ, R213, RZ ;  /* 0x000000d5ffd5723e */ /* 0x000fe200048070ff */
[----:B------:R-:W-:Y:S01]  /*c4d0*/  @!P6 STG.E.U8 desc[UR16][R26.64+0x11], R215 ;  /* 0x000011d71a00e986 */ /* 0x000fe2000c101110 */
[----:B------:R-:W-:Y:S01]  /*c4e0*/  ISETP.LT.OR P6, PT, R41, 0x1a, !P2 ;  /* 0x0000001a2900780c */ /* 0x000fe200057c1670 */
[----:B------:R-:W-:Y:S01]  /*c4f0*/  FMUL R209, R209, UR20 ;  /* 0x00000014d1d17c20 */ /* 0x000fe20008400000 */
[----:B------:R-:W-:Y:S01]  /*c500*/  F2FP.SATFINITE.E4M3.F32.PACK_AB_MERGE_C R211, RZ, R211, RZ ;  /* 0x000000d3ffd3723e */ /* 0x000fe200048070ff */
[----:B------:R1:W-:Y:S01]  /*c510*/  @!P5 STG.E.U8 desc[UR16][R26.64+0x10], R35 ;  /* 0x000010231a00d986 */ /* 0x0003e2000c101110 */
[----:B0-----:R-:W-:Y:S01]  /*c520*/  F2FP.SATFINITE.E4M3.F32.PACK_AB_MERGE_C R33, RZ, R214, RZ ;  /* 0x000000d6ff21723e */ /* 0x001fe200048070ff */
[----:B------:R-:W-:Y:S01]  /*c530*/  FMUL R207, R207, UR20 ;  /* 0x00000014cfcf7c20 */ /* 0x000fe20008400000 */
[C---:B------:R-:W-:Y:S01]  /*c540*/  ISETP.LT.OR P5, PT, R41.reuse, 0x19, !P2 ;  /* 0x000000192900780c */ /* 0x040fe200057a1670 */
[----:B------:R-:W-:Y:S01]  /*c550*/  FMUL R208, R208, UR20 ;  /* 0x00000014d0d07c20 */ /* 0x000fe20008400000 */
[----:B------:R-:W-:Y:S01]  /*c560*/  F2FP.SATFINITE.E4M3.F32.PACK_AB_MERGE_C R209, RZ, R209, RZ ;  /* 0x000000d1ffd1723e */ /* 0x000fe200048070ff */
[----:B------:R0:W-:Y:S01]  /*c570*/  @!P0 STG.E.U8 desc[UR16][R24.64+0x18], R33 ;  /* 0x0000182118008986 */ /* 0x0001e2000c101110 */
[C---:B------:R-:W-:Y:S01]  /*c580*/  ISETP.LT.OR P0, PT, R41.reuse, 0x21, !P3 ;  /* 0x000000212900780c */ /* 0x040fe20005f01670 */
[----:B------:R-:W-:Y:S01]  /*c590*/  FMUL R206, R206, UR20 ;  /* 0x00000014cece7c20 */ /* 0x000fe20008400000 */
[----:B------:R-:W-:Y:S01]  /*c5a0*/  F2FP.SATFINITE.E4M3.F32.PACK_AB_MERGE_C R207, RZ, R207, RZ ;  /* 0x000000cfffcf723e */ /* 0x000fe200048070ff */
[----:B------:R-:W-:Y:S01]  /*c5b0*/  @!P1 STG.E.U8 desc[UR16][R24.64+0x19], R213 ;  /* 0x000019d518009986 */ /* 0x000fe2000c101110 */
[----:B------:R-:W-:Y:S01]  /*c5c0*/  ISETP.LT.OR P1, PT, R41, 0x22, !P3 ;  /* 0x000000222900780c */ /* 0x000fe20005f21670 */
[----:B------:R-:W-:Y:S01]  /*c5d0*/  FMUL R205, R205, UR20 ;  /* 0x00000014cdcd7c20 */ /* 0x000fe20008400000 */
[----:B-1----:R-:W-:Y:S01]  /*c5e0*/  F2FP.SATFINITE.E4M3.F32.PACK_AB_MERGE_C R35, RZ, R212, RZ ;  /* 0x000000d4ff23723e */ /* 0x002fe200048070ff */
        /* <DEDUP_REMOVED lines=11> */
[----:B------:R-:W-:Y:S01]  /*c6a0*/  ISETP.LT.OR P0, PT, R41, 0x29, !P3 ;  /* 0x000000292900780c */ /* 0x000fe20005f01670 */
[----:B------:R-:W-:Y:S01]  /*c6b0*/  FMUL R201, R201, UR20 ;  /* 0x00000014c9c97c20 */ /* 0x000fe20008400000 */
[----:B------:R-:W-:Y:S01]  /*c6c0*/  FMUL R199, R199, UR20 ;  /* 0x00000014c7c77c20 */ /* 0x000fe20008400000 */
[----:B------:R-:W-:Y:S01]  /*c6d0*/  @!P1 STG.E.U8 desc[UR16][R24.64+0x21], R209 ;  /* 0x000021d118009986 */ /* 0x000fe2000c101110 */
[C---:B------:R-:W-:Y:S01]  /*c6e0*/  ISETP.LT.OR P1, PT, R41.reuse, 0x2a, !P3 ;  /* 0x0000002a2900780c */ /* 0x040fe20005f21670 */
        /* <DEDUP_REMOVED lines=9> */
[----:B------:R-:W-:Y:S01]  /*c780*/  ISETP.LT.OR P5, PT, R41, 0x29, !P2 ;  /* 0x000000292900780c */ /* 0x000fe200057a1670 */
[----:B------:R-:W-:Y:S01]  /*c790*/  FMUL R195, R195, UR20 ;  /* 0x00000014c3c37c20 */ /* 0x000fe20008400000 */
[----:B------:R-:W-:Y:S01]  /*c7a0*/  F2FP.SATFINITE.E4M3.F32.PACK_AB_MERGE_C R199, RZ, R199, RZ ;  /* 0x000000c7ffc7723e */ /* 0x000fe200048070ff */
[----:B------:R0:W-:Y:S01]  /*c7b0*/  @!P0 STG.E.U8 desc[UR16][R24.64+0x28], R33 ;  /* 0x0000282118008986 */ /* 0x0001e2000c101110 */
[C---:B------:R-:W-:Y:S01]  /*c7c0*/  ISETP.LT.OR P0, PT, R41.reuse, 0x31, !P3 ;  /* 0x000000312900780c */ /* 0x040fe20005f01670 */
[----:B------:R-:W-:Y:S01]  /*c7d0*/  FMUL R196, R196, UR20 ;  /* 0x00000014c4c47c20 */ /* 0x000fe20008400000 */
[----:B------:R-:W-:Y:S01]  /*c7e0*/  F2FP.SATFINITE.E4M3.F32.PACK_AB_MERGE_C R197, RZ, R197, RZ ;  /* 0x000000c5ffc5723e */ /* 0x000fe200048070ff */
        /* <DEDUP_REMOVED lines=59> */
[C---:B------:R-:W-:Y:S01]  /*cba0*/  ISETP.LT.OR P6, PT, R41.reuse, 0x4a, !P2 ;  /* 0x0000004a2900780c */ /* 0x040fe200057c1670 */
        /* <DEDUP_REMOVED lines=57> */
[----:B------:R-:W-:Y:S01]  /*cf40*/  ISETP.LT.OR P5, PT, R41, 0x61, !P3 ;  /* 0x000000612900780c */ /* 0x000fe20005fa1670 */
[----:B------:R-:W-:Y:S01]  /*cf50*/  FMUL R161, R161, UR20 ;  /* 0x00000014a1a17c20 */ /* 0x000fe20008400000 */
[----:B0-----:R-:W-:Y:S01]  /*cf60*/  F2FP.SATFINITE.E4M3.F32.PACK_AB_MERGE_C R33, RZ, R178, RZ ;  /* 0x000000b2ff21723e */ /* 0x001fe200048070ff */
[----:B------:R-:W-:Y:S01]  /*cf70*/  FMUL R160, R160, UR20 ;  /* 0x00000014a0a07c20 */ /* 0x000fe20008400000 */
[----:B------:R-:W-:Y:S01]  /*cf80*/  FMUL R159, R159, UR20 ;  /* 0x000000149f9f7c20 */ /* 0x000fe20008400000 */
[----:B------:R-:W-:Y:S01]  /*cf90*/  FMUL R157, R157, UR20 ;  /* 0x000000149d9d7c20 */ /* 0x000fe20008400000 */
[----:B------:R-:W-:Y:S01]  /*cfa0*/  F2FP.SATFINITE.E4M3.F32.PACK_AB_MERGE_C R161, RZ, R161, RZ ;  /* 0x000000a1ffa1723e */ /* 0x000fe200048070ff */
[----:B------:R-:W-:Y:S01]  /*cfb0*/  FMUL R158, R158, UR20 ;  /* 0x000000149e9e7c20 */ /* 0x000fe20008400000 */
[----:B------:R-:W-:Y:S01]  /*cfc0*/  FMUL R156, R156, UR20 ;  /* 0x000000149c9c7c20 */ /* 0x000fe20008400000 */
[----:B------:R-:W-:Y:S01]  /*cfd0*/  @!P6 STG.E.U8 desc[UR16][R24.64+0x61], R177 ;  /* 0x000061b11800e986 */ /* 0x000fe2000c101110 */
[----:B------:R-:W-:Y:S01]  /*cfe0*/  ISETP.LT.OR P6, PT, R41, 0x69, !P3 ;  /* 0x000000692900780c */ /* 0x000fe20005fc1670 */
[----:B------:R-:W-:Y:S01]  /*cff0*/  FMUL R155, R155, UR20 ;  /* 0x000000149b9b7c20 */ /* 0x000fe20008400000 */
[----:B-1----:R-:W-:Y:S01]  /*d000*/  F2FP.SATFINITE.E4M3.F32.PACK_AB_MERGE_C R35, RZ, R176, RZ ;  /* 0x000000b0ff23723e */ /* 0x002fe200048070ff */
[----:B------:R0:W-:Y:S01]  /*d010*/  @!P5 STG.E.U8 desc[UR16][R24.64+0x60], R33 ;  /* 0x000060211800d986 */ /* 0x0001e2000c101110 */
        /* <DEDUP_REMOVED lines=16> */
[----:B-1----:R-:W-:Y:S01]  /*d120*/  F2FP.SATFINITE.E4M3.F32.PACK_AB_MERGE_C R35, RZ, R170, RZ ;  /* 0x000000aaff23723e */ /* 0x002fe200048070ff */
[----:B------:R-:W-:Y:S01]  /*d130*/  @!P0 STG.E.U8 desc[UR16][R24.64+0x69], R173 ;  /* 0x000069ad18008986 */ /* 0x000fe2000c101110 */
        /* <DEDUP_REMOVED lines=12> */
[----:B------:R-:W-:Y:S01]  /*d200*/  ISETP.LT.OR P6, PT, R41, 0x79, !P3 ;  /* 0x000000792900780c */ /* 0x000fe20005fc1670 */
[----:B------:R-:W-:Y:S01]  /*d210*/  FMUL R17, R17, UR20 ;  /* 0x0000001411117c20 */ /* 0x000fe20008400000 */
[----:B------:R-:W-:Y:S01]  /*d220*/  ISETP.LT.OR P3, PT, R41, 0x7a, !P3 ;  /* 0x0000007a2900780c */ /* 0x000fe20005f61670 */
[----:B------:R-:W-:Y:S01]  /*d230*/  @!P0 STG.E.U8 desc[UR16][R24.64+0x71], R169 ;  /* 0x000071a918008986 */ /* 0x000fe2000c101110 */
[----:B0-----:R-:W-:Y:S01]  /*d240*/  F2FP.SATFINITE.E4M3.F32.PACK_AB_MERGE_C R33, RZ, R168, RZ ;  /* 0x000000a8ff21723e */ /* 0x001fe200048070ff */
[----:B------:R-:W-:Y:S01]  /*d250*/  FMUL R18, R18, UR20 ;  /* 0x0000001412127c20 */ /* 0x000fe20008400000 */
[----:B------:R-:W-:Y:S01]  /*d260*/  ISETP.GE.AND P0, PT, R42, 0x89, PT ;  /* 0x000000892a00780c */ /* 0x000fe20003f06270 */
[----:B------:R-:W-:Y:S01]  /*d270*/  FMUL R16, R16, UR20 ;  /* 0x0000001410107c20 */ /* 0x000fe20008400000 */
[----:B------:R-:W-:Y:S01]  /*d280*/  F2FP.SATFINITE.E4M3.F32.PACK_AB_MERGE_C R21, RZ, R21, RZ ;  /* 0x00000015ff15723e */ /* 0x000fe200048070ff */
[----:B------:R0:W-:Y:S01]  /*d290*/  @!P1 STG.E.U8 desc[UR16][R26.64+0x70], R33 ;  /* 0x000070211a009986 */ /* 0x0001e2000c101110 */
[----:B------:R-:W-:Y:S01]  /*d2a0*/  ISETP.GE.AND P1, PT, R42, 0x81, PT ;  /* 0x000000812a00780c */ /* 0x000fe20003f26270 */
[----:B------:R-:W-:Y:S01]  /*d2b0*/  FMUL R15, R15, UR20 ;  /* 0x000000140f0f7c20 */ /* 0x000fe20008400000 */
[----:B-1----:R-:W-:Y:S01]  /*d2c0*/  F2FP.SATFINITE.E4M3.F32.PACK_AB_MERGE_C R35, RZ, R166, RZ ;  /* 0x000000a6ff23723e */ /* 0x002fe200048070ff */
[----:B------:R-:W-:Y:S01]  /*d2d0*/  @!P5 STG.E.U8 desc[UR16][R26.64+0x71], R167 ;  /* 0x000071a71a00d986 */ /* 0x000fe2000c101110 */
[----:B------:R-:W-:Y:S01]  /*d2e0*/  ISETP.LT.OR P5, PT, R41, 0x79, !P2 ;  /* 0x000000792900780c */ /* 0x000fe200057a1670 */
[----:B------:R-:W-:Y:S01]  /*d2f0*/  FMUL R13, R13, UR20 ;  /* 0x000000140d0d7c20 */ /* 0x000fe20008400000 */
[C---:B------:R-:W-:Y:S01]  /*d300*/  ISETP.LT.OR P2, PT, R41.reuse, 0x7a, !P2 ;  /* 0x0000007a2900780c */ /* 0x040fe20005741670 */
        /* <DEDUP_REMOVED lines=9> */
[----:B------:R-:W-:Y:S01]  /*d3a0*/  F2FP.SATFINITE.E4M3.F32.PACK_AB_MERGE_C R17, RZ, R17, RZ ;  /* 0x00000011ff11723e */ /* 0x000fe200048070ff */
[----:B------:R-:W-:Y:S01]  /*d3b0*/  @!P5 STG.E.U8 desc[UR16][R26.64+0x78], R37 ;  /* 0x000078251a00d986 */ /* 0x000fe2000c101110 */
[----:B------:R-:W-:Y:S01]  /*d3c0*/  ISETP.LT.OR P5, PT, R41, 0x1, !P0 ;  /* 0x000000012900780c */ /* 0x000fe200047a1670 */
[----:B------:R-:W-:Y:S01]  /*d3d0*/  FMUL R9, R9, UR20 ;  /* 0x0000001409097c20 */ /* 0x000fe20008400000 */
[----:B------:R-:W-:Y:S01]  /*d3e0*/  F2FP.SATFINITE.E4M3.F32.PACK_AB_MERGE_C R15, RZ, R15, RZ ;  /* 0x0000000fff0f723e */ /* 0x000fe200048070ff */
[----:B------:R0:W-:Y:S01]  /*d3f0*/  @!P2 STG.E.U8 desc[UR16][R26.64+0x79], R163 ;  /* 0x000079a31a00a986 */ /* 0x0001e2000c101110 */
[C---:B------:R-:W-:Y:S01]  /*d400*/  ISETP.LT.OR P2, PT, R41.reuse, 0xa, !P1 ;  /* 0x0000000a2900780c */ /* 0x040fe20004f41670 */
        /* <DEDUP_REMOVED lines=9> */
[----:B------:R-:W-:Y:S01]  /*d4a0*/  F2FP.SATFINITE.E4M3.F32.PACK_AB_MERGE_C R11, RZ, R11, RZ ;  /* 0x0000000bff0b723e */ /* 0x000fe200048070ff */
[----:B------:R2:W-:Y:S01]  /*d4b0*/  @!P5 STG.E.U8 desc[UR16][R30.64], R33 ;  /* 0x000000211e00d986 */ /* 0x0005e2000c101110 */
[----:B------:R-:W-:Y:S01]  /*d4c0*/  ISETP.LT.OR P5, PT, R41, 0x9, !P0 ;  /* 0x000000092900780c */ /* 0x000fe200047a1670 */
[----:B------:R-:W-:Y:S01]  /*d4d0*/  FMUL R5, R5, UR20 ;  /* 0x0000001405057c20 */ /* 0x000fe20008400000 */
[----:B0-----:R-:W-:Y:S01]  /*d4e0*/  F2FP.SATFINITE.E4M3.F32.PACK_AB_MERGE_C R27, RZ, R156, RZ ;  /* 0x0000009cff1b723e */ /* 0x001fe200048070ff */
[----:B-----5:R-:W-:Y:S01]  /*d4f0*/  FMUL R0, R0, UR20 ;  /* 0x0000001400007c20 */ /* 0x020fe20008400000 */
[----:B------:R-:W-:Y:S01]  /*d500*/  F2FP.SATFINITE.E4M3.F32.PACK_AB_MERGE_C R9, RZ, R9, RZ ;  /* 0x00000009ff09723e */ /* 0x000fe200048070ff */
[----:B------:R-:W-:Y:S01]  /*d510*/  FMUL R6, R6, UR20 ;  /* 0x0000001406067c20 */ /* 0x000fe20008400000 */
[----:B------:R-:W-:Y:S01]  /*d520*/  F2FP.SATFINITE.E4M3.F32.PACK_AB_MERGE_C R7, RZ, R7, RZ ;  /* 0x00000007ff07723e */ /* 0x000fe200048070ff */
[----:B------:R-:W4:Y:S01]  /*d530*/  LDL.LU R221, [R1+0x14] ;  /* 0x0000140001dd7983 */ /* 0x000f220000300800 */
[----:B-1----:R-:W-:Y:S01]  /*d540*/  F2FP.SATFINITE.E4M3.F32.PACK_AB_MERGE_C R25, RZ, R158, RZ ;  /* 0x0000009eff19723e */ /* 0x002fe200048070ff */
[----:B------:R-:W-:Y:S01]  /*d550*/  FMUL R2, R2, UR20 ;  /* 0x0000001402027c20 */ /* 0x000fe20008400000 */
[----:B------:R-:W-:Y:S01]  /*d560*/  F2FP.SATFINITE.E4M3.F32.PACK_AB_MERGE_C R5, RZ, R5, RZ ;  /* 0x00000005ff05723e */ /* 0x000fe200048070ff */
[----:B------:R-:W-:Y:S01]  /*d570*/  @!P6 STG.E.U8 desc[UR16][R30.64+0x1], R159 ;  /* 0x0000019f1e00e986 */ /* 0x000fe2000c101110 */
[----:B------:R-:W-:Y:S01]  /*d580*/  ISETP.LT.OR P6, PT, R41, 0xa, !P0 ;  /* 0x0000000a2900780c */ /* 0x000fe200047c1670 */
[----:B------:R-:W-:Y:S01]  /*d590*/  FMUL R3, R3, UR20 ;  /* 0x0000001403037c20 */ /* 0x000fe20008400000 */
[----:B--2---:R-:W-:Y:S01]  /*d5a0*/  F2FP.SATFINITE.E4M3.F32.PACK_AB_MERGE_C R33, RZ, R152, RZ ;  /* 0x00000098ff21723e */ /* 0x004fe200048070ff */
[----:B------:R-:W-:Y:S01]  /*d5b0*/  @!P2 STG.E.U8 desc[UR16][R28.64+0x9], R157 ;  /* 0x0000099d1c00a986 */ /* 0x000fe2000c101110 */
[----:B------:R-:W-:Y:S01]  /*d5c0*/  ISETP.LT.OR P2, PT, R41, 0x12, !P1 ;  /* 0x000000122900780c */ /* 0x000fe20004f41670 */
[----:B------:R-:W-:-:S02]  /*d5d0*/  FMUL R4, R4, UR20 ;  /* 0x0000001404047c20 */ /* 0x000fc40008400000 */
[----:B------:R0:W-:Y:S01]  /*d5e0*/  @!P3 STG.E.U8 desc[UR16][R28.64+0x8], R25 ;  /* 0x000008191c00b986 */ /* 0x0001e2000c101110 */
[----:B------:R-:W-:-:S03]  /*d5f0*/  ISETP.LT.OR P3, PT, R41, 0x11, !P1 ;  /* 0x000000112900780c */ /* 0x000fc60004f61670 */
[----:B------:R1:W-:Y:S01]  /*d600*/  @!P5 STG.E.U8 desc[UR16][R30.64+0x8], R27 ;  /* 0x0000081b1e00d986 */ /* 0x0003e2000c101110 */
[----:B------:R-:W-:-:S03]  /*d610*/  ISETP.LT.OR P5, PT, R41, 0x11, !P0 ;  /* 0x000000112900780c */ /* 0x000fc600047a1670 */
[----:B------:R-:W-:Y:S01]  /*d620*/  @!P6 STG.E.U8 desc[UR16][R30.64+0x9], R155 ;  /* 0x0000099b1e00e986 */ /* 0x000fe2000c101110 */
[----:B------:R-:W-:-:S03]  /*d630*/  ISETP.LT.OR P6, PT, R41, 0x12, !P0 ;  /* 0x000000122900780c */ /* 0x000fc600047c1670 */
[----:B------:R-:W-:Y:S01]  /*d640*/  @!P2 STG.E.U8 desc[UR16][R28.64+0x11], R153 ;  /* 0x000011991c00a986 */ /* 0x000fe2000c101110 */
[----:B------:R-:W-:Y:S02]  /*d650*/  ISETP.LT.OR P2, PT, R41, 0x1a, !P1 ;  /* 0x0000001a2900780c */ /* 0x000fe40004f41670 */
[----:B0-----:R-:W-:Y:S01]  /*d660*/  F2FP.SATFINITE.E4M3.F32.PACK_AB_MERGE_C R25, RZ, R154, RZ ;  /* 0x0000009aff19723e */ /* 0x001fe200048070ff */
[----:B------:R-:W2:Y:S01]  /*d670*/  LDL.LU R220, [R1+0x18] ;  /* 0x0000180001dc7983 */ /* 0x000ea20000300800 */
[----:B-1----:R-:W-:-:S03]  /*d680*/  F2FP.SATFINITE.E4M3.F32.PACK_AB_MERGE_C R27, RZ, R20, RZ ;  /* 0x00000014ff1b723e */ /* 0x002fc600048070ff */
[----:B------:R0:W-:Y:S01]  /*d690*/  @!P3 STG.E.U8 desc[UR16][R28.64+0x10], R25 ;  /* 0x000010191c00b986 */ /* 0x0001e2000c101110 */
[----:B------:R-:W-:-:S03]  /*d6a0*/  ISETP.LT.OR P3, PT, R41, 0x19, !P1 ;  /* 0x000000192900780c */ /* 0x000fc60004f61670 */
[----:B------:R-:W-:Y:S01]  /*d6b0*/  @!P5 STG.E.U8 desc[UR16][R30.64+0x10], R33 ;  /* 0x000010211e00d986 */ /* 0x000fe2000c101110 */
[----:B------:R-:W-:-:S03]  /*d6c0*/  ISETP.LT.OR P5, PT, R41, 0x19, !P0 ;  /* 0x000000192900780c */ /* 0x000fc600047a1670 */
[----:B------:R1:W-:Y:S01]  /*d6d0*/  @!P6 STG.E.U8 desc[UR16][R30.64+0x11], R23 ;  /* 0x000011171e00e986 */ /* 0x0003e2000c101110 */
[----:B------:R-:W-:-:S03]  /*d6e0*/  ISETP.LT.OR P6, PT, R41, 0x1a, !P0 ;  /* 0x0000001a2900780c */ /* 0x000fc600047c1670 */
[----:B------:R3:W-:Y:S01]  /*d6f0*/  @!P2 STG.E.U8 desc[UR16][R28.64+0x19], R21 ;  /* 0x000019151c00a986 */ /* 0x0007e2000c101110 */
[C---:B------:R-:W-:Y:S02]  /*d700*/  ISETP.LT.OR P2, PT, R41.reuse, 0x22, !P1 ;  /* 0x000000222900780c */ /* 0x040fe40004f41670 */
[----:B0-----:R-:W-:Y:S01]  /*d710*/  F2FP.SATFINITE.E4M3.F32.PACK_AB_MERGE_C R25, RZ, R22, RZ ;  /* 0x00000016ff19723e */ /* 0x001fe200048070ff */
[----:B------:R-:W2:Y:S04]  /*d720*/  LDL.LU R222, [R1+0x1c] ;  /* 0x00001c0001de7983 */ /* 0x000ea80000300800 */
[----:B------:R-:W-:Y:S01]  /*d730*/  @!P3 STG.E.U8 desc[UR16][R28.64+0x18], R25 ;  /* 0x000018191c00b986 */ /* 0x000fe2000c101110 */
[C---:B------:R-:W-:Y:S02]  /*d740*/  ISETP.LT.OR P3, PT, R41.reuse, 0x21, !P1 ;  /* 0x000000212900780c */ /* 0x040fe40004f61670 */
[----:B-1----:R-:W-:Y:S01]  /*d750*/  F2FP.SATFINITE.E4M3.F32.PACK_AB_MERGE_C R23, RZ, R18, RZ ;  /* 0x00000012ff17723e */ /* 0x002fe200048070ff */
[----:B------:R-:W-:Y:S01]  /*d760*/  @!P5 STG.E.U8 desc[UR16][R30.64+0x18], R27 ;  /* 0x0000181b1e00d986 */ /* 0x000fe2000c101110 */
[----:B------:R-:W-:-:S02]  /*d770*/  ISETP.LT.OR P5, PT, R41, 0x21, !P0 ;  /* 0x000000212900780c */ /* 0x000fc400047a1670 */
[----:B---3--:R-:W-:Y:S01]  /*d780*/  F2FP.SATFINITE.E4M3.F32.PACK_AB_MERGE_C R21, RZ, R16, RZ ;  /* 0x00000010ff15723e */ /* 0x008fe200048070ff */
[----:B------:R0:W-:Y:S01]  /*d790*/  @!P6 STG.E.U8 desc[UR16][R30.64+0x19], R19 ;  /* 0x000019131e00e986 */ /* 0x0001e2000c101110 */
[----:B------:R-:W-:-:S03]  /*d7a0*/  ISETP.LT.OR P6, PT, R41, 0x22, !P0 ;  /* 0x000000222900780c */ /* 0x000fc600047c1670 */
[----:B------:R1:W-:Y:S01]  /*d7b0*/  @!P2 STG.E.U8 desc[UR16][R28.64+0x21], R17 ;  /* 0x000021111c00a986 */ /* 0x0003e2000c101110 */
[----:B------:R-:W-:-:S03]  /*d7c0*/  ISETP.LT.OR P2, PT, R41, 0x2a, !P1 ;  /* 0x0000002a2900780c */ /* 0x000fc60004f41670 */
[----:B------:R-:W-:Y:S01]  /*d7d0*/  @!P3 STG.E.U8 desc[UR16][R28.64+0x20], R23 ;  /* 0x000020171c00b986 */ /* 0x000fe2000c101110 */
[----:B------:R-:W-:-:S03]  /*d7e0*/  ISETP.LT.OR P3, PT, R41, 0x29, !P1 ;  /* 0x000000292900780c */ /* 0x000fc60004f61670 */
[----:B------:R-:W-:Y:S01]  /*d7f0*/  @!P5 STG.E.U8 desc[UR16][R30.64+0x20], R21 ;  /* 0x000020151e00d986 */ /* 0x000fe2000c101110 */
[C---:B------:R-:W-:Y:S02]  /*d800*/  ISETP.LT.OR P5, PT, R41.reuse, 0x29, !P0 ;  /* 0x000000292900780c */ /* 0x040fe400047a1670 */
[----:B0-----:R-:W-:Y:S01]  /*d810*/  F2FP.SATFINITE.E4M3.F32.PACK_AB_MERGE_C R19, RZ, R14, RZ ;  /* 0x0000000eff13723e */ /* 0x001fe200048070ff */
[----:B------:R0:W-:Y:S01]  /*d820*/  @!P6 STG.E.U8 desc[UR16][R30.64+0x21], R15 ;  /* 0x0000210f1e00e986 */ /* 0x0001e2000c101110 */
[C---:B------:R-:W-:Y:S02]  /*d830*/  ISETP.LT.OR P6, PT, R41.reuse, 0x2a, !P0 ;  /* 0x0000002a2900780c */ /* 0x040fe400047c1670 */
[----:B-1----:R-:W-:Y:S01]  /*d840*/  F2FP.SATFINITE.E4M3.F32.PACK_AB_MERGE_C R17, RZ, R12, RZ ;  /* 0x0000000cff11723e */ /* 0x002fe200048070ff */
        /* <DEDUP_REMOVED lines=15> */
[----:B0-----:R-:W-:Y:S02]  /*d940*/  F2FP.SATFINITE.E4M3.F32.PACK_AB_MERGE_C R11, RZ, R6, RZ ;  /* 0x00000006ff0b723e */ /* 0x001fe400048070ff */
[C---:B------:R-:W-:Y:S01]  /*d950*/  ISETP.LT.OR P5, PT, R41.reuse, 0x39, !P0 ;  /* 0x000000392900780c */ /* 0x040fe200047a1670 */
[----:B------:R0:W-:Y:S01]  /*d960*/  @!P6 STG.E.U8 desc[UR16][R30.64+0x31], R7 ;  /* 0x000031071e00e986 */ /* 0x0001e2000c101110 */
[----:B-1----:R-:W-:Y:S02]  /*d970*/  F2FP.SATFINITE.E4M3.F32.PACK_AB_MERGE_C R9, RZ, R4, RZ ;  /* 0x00000004ff09723e */ /* 0x002fe400048070ff */
[----:B------:R-:W-:Y:S01]  /*d980*/  ISETP.LT.OR P6, PT, R41, 0x3a, !P0 ;  /* 0x0000003a2900780c */ /* 0x000fe200047c1670 */
[----:B------:R1:W-:Y:S04]  /*d990*/  @!P2 STG.E.U8 desc[UR16][R28.64+0x39], R5 ;  /* 0x000039051c00a986 */ /* 0x0003e8000c101110 */
[----:B------:R3:W-:Y:S01]  /*d9a0*/  @!P3 STG.E.U8 desc[UR16][R28.64+0x38], R11 ;  /* 0x0000380b1c00b986 */ /* 0x0007e2000c101110 */
[----:B------:R-:W-:Y:S01]  /*d9b0*/  FMUL R4, R227, UR20 ;  /* 0x00000014e3047c20 */ /* 0x000fe20008400000 */
[----:B------:R-:W-:-:S02]  /*d9c0*/  ISETP.LT.OR P3, PT, R41, 0x41, !P1 ;  /* 0x000000412900780c */ /* 0x000fc40004f61670 */
[----:B0-----:R-:W-:Y:S02]  /*d9d0*/  F2FP.SATFINITE.E4M3.F32.PACK_AB_MERGE_C R7, RZ, R3, RZ ;  /* 0x00000003ff07723e */ /* 0x001fe400048070ff */
[----:B-1----:R-:W-:Y:S01]  /*d9e0*/  F2FP.SATFINITE.E4M3.F32.PACK_AB_MERGE_C R5, RZ, R0, RZ ;  /* 0x00000000ff05723e */ /* 0x002fe200048070ff */
[----:B------:R-:W-:Y:S01]  /*d9f0*/  FMUL R0, R223, UR20 ;  /* 0x00000014df007c20 */ /* 0x000fe20008400000 */
[----:B------:R-:W-:Y:S01]  /*da00*/  ISETP.LT.OR P2, PT, R41, 0x42, !P1 ;  /* 0x000000422900780c */ /* 0x000fe20004f41670 */
[----:B------:R-:W2:Y:S01]  /*da10*/  LDL.LU R223, [R1+0x20] ;  /* 0x0000200001df7983 */ /* 0x000ea20000300800 */
[----:B---3--:R-:W-:Y:S02]  /*da20*/  F2FP.SATFINITE.E4M3.F32.PACK_AB_MERGE_C R11, RZ, R2, RZ ;  /* 0x00000002ff0b723e */ /* 0x008fe400048070ff */
[----:B------:R-:W-:Y:S01]  /*da30*/  F2FP.SATFINITE.E4M3.F32.PACK_AB_MERGE_C R13, RZ, R0, RZ ;  /* 0x00000000ff0d723e */ /* 0x000fe200048070ff */
[----:B----4-:R-:W-:Y:S01]  /*da40*/  FMUL R0, R225, UR20 ;  /* 0x00000014e1007c20 */ /* 0x010fe20008400000 */
[----:B------:R-:W-:Y:S01]  /*da50*/  FMUL R2, R224, UR20 ;  /* 0x00000014e0027c20 */ /* 0x000fe20008400000 */
[----:B------:R-:W3:Y:S04]  /*da60*/  LDL.LU R225, [R1+0x24] ;  /* 0x0000240001e17983 */ /* 0x000ee80000300800 */
[----:B------:R-:W4:Y:S01]  /*da70*/  LDL.LU R224, [R1+0x28] ;  /* 0x0000280001e07983 */ /* 0x000f220000300800 */
[----:B------:R-:W-:-:S03]  /*da80*/  FMUL R3, R226, UR20 ;  /* 0x00000014e2037c20 */ /* 0x000fc60008400000 */
[----:B------:R-:W4:Y:S04]  /*da90*/  LDL.LU R226, [R1+0x2c] ;  /* 0x00002c0001e27983 */ /* 0x000f280000300800 */
[----:B------:R-:W4:Y:S04]  /*daa0*/  LDL.LU R227, [R1+0x30] ;  /* 0x0000300001e37983 */ /* 0x000f280000300800 */
[----:B------:R-:W-:Y:S01]  /*dab0*/  @!P5 STG.E.U8 desc[UR16][R30.64+0x38], R9 ;  /* 0x000038091e00d986 */ /* 0x000fe2000c101110 */
[----:B------:R-:W-:-:S03]  /*dac0*/  ISETP.LT.OR P5, PT, R41, 0x41, !P0 ;  /* 0x000000412900780c */ /* 0x000fc600047a1670 */
[----:B------:R0:W-:Y:S01]  /*dad0*/  @!P6 STG.E.U8 desc[UR16][R30.64+0x39], R7 ;  /* 0x000039071e00e986 */ /* 0x0001e2000c101110 */
[----:B------:R-:W-:-:S03]  /*dae0*/  ISETP.LT.OR P6, PT, R41, 0x42, !P0 ;  /* 0x000000422900780c */ /* 0x000fc600047c1670 */
[----:B------:R-:W-:Y:S01]  /*daf0*/  @!P3 STG.E.U8 desc[UR16][R28.64+0x40], R11 ;  /* 0x0000400b1c00b986 */ /* 0x000fe2000c101110 */
[----:B------:R-:W-:-:S03]  /*db00*/  ISETP.LT.OR P3, PT, R41, 0x49, !P1 ;  /* 0x000000492900780c */ /* 0x000fc60004f61670 */
[----:B------:R1:W-:Y:S01]  /*db10*/  @!P2 STG.E.U8 desc[UR16][R28.64+0x41], R5 ;  /* 0x000041051c00a986 */ /* 0x0003e2000c101110 */
[----:B0-----:R-:W-:-:S03]  /*db20*/  F2FP.SATFINITE.E4M3.F32.PACK_AB_MERGE_C R7, RZ, R0, RZ ;  /* 0x00000000ff07723e */ /* 0x001fc600048070ff */
[----:B------:R-:W-:Y:S01]  /*db30*/  @!P5 STG.E.U8 desc[UR16][R30.64+0x40], R13 ;  /* 0x0000400d1e00d986 */ /* 0x000fe2000c101110 */
[C---:B------:R-:W-:Y:S02]  /*db40*/  ISETP.LT.OR P2, PT, R41.reuse, 0x4a, !P1 ;  /* 0x0000004a2900780c */ /* 0x040fe40004f41670 */
[----:B-1----:R-:W-:Y:S01]  /*db50*/  F2FP.SATFINITE.E4M3.F32.PACK_AB_MERGE_C R5, RZ, R2, RZ ;  /* 0x00000002ff05723e */ /* 0x002fe200048070ff */
[----:B------:R0:W-:Y:S01]  /*db60*/  @!P6 STG.E.U8 desc[UR16][R30.64+0x41], R7 ;  /* 0x000041071e00e986 */ /* 0x0001e2000c101110 */
[C---:B------:R-:W-:Y:S02]  /*db70*/  ISETP.LT.OR P5, PT, R41.reuse, 0x49, !P0 ;  /* 0x000000492900780c */ /* 0x040fe400047a1670 */
[C---:B------:R-:W-:Y:S01]  /*db80*/  ISETP.LT.OR P6, PT, R41.reuse, 0x4a, !P0 ;  /* 0x0000004a2900780c */ /* 0x040fe200047c1670 */
[----:B------:R1:W-:Y:S01]  /*db90*/  @!P3 STG.E.U8 desc[UR16][R28.64+0x48], R5 ;  /* 0x000048051c00b986 */ /* 0x0003e2000c101110 */
[----:B------:R-:W-:Y:S02]  /*dba0*/  ISETP.LT.OR P3, PT, R41, 0x51, !P1 ;  /* 0x000000512900780c */ /* 0x000fe40004f61670 */
[----:B------:R-:W-:-:S02]  /*dbb0*/  F2FP.SATFINITE.E4M3.F32.PACK_AB_MERGE_C R9, RZ, R3, RZ ;  /* 0x00000003ff09723e */ /* 0x000fc400048070ff */
[----:B------:R-:W-:-:S03]  /*dbc0*/  F2FP.SATFINITE.E4M3.F32.PACK_AB_MERGE_C R11, RZ, R4, RZ ;  /* 0x00000004ff0b723e */ /* 0x000fc600048070ff */
[----:B------:R1:W-:Y:S04]  /*dbd0*/  @!P2 STG.E.U8 desc[UR16][R28.64+0x49], R9 ;  /* 0x000049091c00a986 */ /* 0x0003e8000c101110 */
[----:B------:R-:W-:Y:S01]  /*dbe0*/  @!P5 STG.E.U8 desc[UR16][R30.64+0x48], R11 ;  /* 0x0000480b1e00d986 */ /* 0x000fe2000c101110 */
[----:B------:R-:W-:-:S03]  /*dbf0*/  FMUL R0, R221, UR20 ;  /* 0x00000014dd007c20 */ /* 0x000fc60008400000 */
[----:B------:R-:W4:Y:S02]  /*dc00*/  LDL.LU R221, [R1+0x34] ;  /* 0x0000340001dd7983 */ /* 0x000f240000300800 */
[----:B0-----:R-:W-:-:S05]  /*dc10*/  F2FP.SATFINITE.E4M3.F32.PACK_AB_MERGE_C R7, RZ, R0, RZ ;  /* 0x00000000ff07723e */ /* 0x001fca00048070ff */
[----:B------:R-:W-:Y:S01]  /*dc20*/  @!P6 STG.E.U8 desc[UR16][R30.64+0x49], R7 ;  /* 0x000049071e00e986 */ /* 0x000fe2000c101110 */
[----:B--2---:R-:W-:-:S03]  /*dc30*/  FMUL R2, R220, UR20 ;  /* 0x00000014dc027c20 */ /* 0x004fc60008400000 */
[----:B------:R-:W2:Y:S02]  /*dc40*/  LDL.LU R220, [R1+0x38] ;  /* 0x0000380001dc7983 */ /* 0x000ea40000300800 */
[----:B-1----:R-:W-:-:S05]  /*dc50*/  F2FP.SATFINITE.E4M3.F32.PACK_AB_MERGE_C R5, RZ, R2, RZ ;  /* 0x00000002ff05723e */ /* 0x002fca00048070ff */
[----:B------:R0:W-:Y:S01]  /*dc60*/  @!P3 STG.E.U8 desc[UR16][R28.64+0x50], R5 ;  /* 0x000050051c00b986 */ /* 0x0001e2000c101110 */
[----:B------:R-:W-:-:S03]  /*dc70*/  FMUL R3, R222, UR20 ;  /* 0x00000014de037c20 */ /* 0x000fc60008400000 */
[----:B------:R-:W2:Y:S02]  /*dc80*/  LDL.LU R222, [R1+0x3c] ;  /* 0x00003c0001de7983 */ /* 0x000ea40000300800 */
[----:B------:R-:W-:Y:S01]  /*dc90*/  F2FP.SATFINITE.E4M3.F32.PACK_AB_MERGE_C R9, RZ, R3, RZ ;  /* 0x00000003ff09723e */ /* 0x000fe200048070ff */
[----:B------:R-:W-:Y:S02]  /*dca0*/  FMUL R0, R223, UR20 ;  /* 0x00000014df007c20 */ /* 0x000fe40008400000 */
[----:B------:R-:W2:Y:S03]  /*dcb0*/  LDL.LU R223, [R1+0x40] ;  /* 0x0000400001df7983 */ /* 0x000ea60000300800 */
[----:B------:R-:W-:Y:S01]  /*dcc0*/  F2FP.SATFINITE.E4M3.F32.PACK_AB_MERGE_C R13, RZ, R0, RZ ;  /* 0x00000000ff0d723e */ /* 0x000fe200048070ff */
[----:B---3--:R-:W-:Y:S02]  /*dcd0*/  FMUL R2, R225, UR20 ;  /* 0x00000014e1027c20 */ /* 0x008fe40008400000 */
[----:B------:R-:W3:Y:S01]  /*dce0*/  LDL.LU R225, [R1+0x44] ;  /* 0x0000440001e17983 */ /* 0x000ee20000300800 */
[----:B----4-:R-:W-:-:S03]  /*dcf0*/  FMUL R0, R224, UR20 ;  /* 0x00000014e0007c20 */ /* 0x010fc60008400000 */
[----:B------:R-:W4:Y:S01]  /*dd00*/  LDL.LU R224, [R1+0x48] ;  /* 0x0000480001e07983 */ /* 0x000f220000300800 */
[----:B------:R-:W-:Y:S01]  /*dd10*/  FMUL R3, R226, UR20 ;  /* 0x00000014e2037c20 */ /* 0x000fe20008400000 */
[----:B0-----:R-:W-:Y:S02]  /*dd20*/  F2FP.SATFINITE.E4M3.F32.PACK_AB_MERGE_C R5, RZ, R0, RZ ;  /* 0x00000000ff05723e */ /* 0x001fe400048070ff */
[----:B------:R-:W4:Y:S01]  /*dd30*/  LDL.LU R226, [R1+0x4c] ;  /* 0x00004c0001e27983 */ /* 0x000f220000300800 */
[----:B------:R-:W-:-:S03]  /*dd40*/  FMUL R0, R227, UR20 ;  /* 0x00000014e3007c20 */ /* 0x000fc60008400000 */
[----:B------:R-:W4:Y:S01]  /*dd50*/  LDL.LU R227, [R1+0x50] ;  /* 0x0000500001e37983 */ /* 0x000f220000300800 */
[C---:B------:R-:W-:Y:S02]  /*dd60*/  ISETP.LT.OR P2, PT, R41.reuse, 0x52, !P1 ;  /* 0x000000522900780c */ /* 0x040fe40004f41670 */
[C---:B------:R-:W-:Y:S01]  /*dd70*/  ISETP.LT.OR P6, PT, R41.reuse, 0x52, !P0 ;  /* 0x000000522900780c */ /* 0x040fe200047c1670 */
[----:B------:R-:W4:Y:S01]  /*dd80*/  LDL.LU R219, [R1+0x54] ;  /* 0x0000540001db7983 */ /* 0x000f220000300800 */
[C---:B------:R-:W-:Y:S02]  /*dd90*/  ISETP.LT.OR P5, PT, R41.reuse, 0x51, !P0 ;  /* 0x000000512900780c */ /* 0x040fe400047a1670 */
[----:B------:R-:W-:Y:S02]  /*dda0*/  ISETP.LT.OR P3, PT, R41, 0x59, !P1 ;  /* 0x000000592900780c */ /* 0x000fe40004f61670 */
[----:B------:R-:W-:Y:S02]  /*ddb0*/  F2FP.SATFINITE.E4M3.F32.PACK_AB_MERGE_C R7, RZ, R2, RZ ;  /* 0x00000002ff07723e */ /* 0x000fe400048070ff */
[----:B------:R-:W-:-:S03]  /*ddc0*/  F2FP.SATFINITE.E4M3.F32.PACK_AB_MERGE_C R11, RZ, R0, RZ ;  /* 0x00000000ff0b723e */ /* 0x000fc600048070ff */
[----:B------:R0:W-:Y:S01]  /*ddd0*/  @!P2 STG.E.U8 desc[UR16][R28.64+0x51], R9 ;  /* 0x000051091c00a986 */ /* 0x0001e2000c101110 */
[----:B------:R-:W-:-:S03]  /*dde0*/  ISETP.LT.OR P2, PT, R41, 0x5a, !P1 ;  /* 0x0000005a2900780c */ /* 0x000fc60004f41670 */
[----:B------:R-:W-:Y:S01]  /*ddf0*/  @!P6 STG.E.U8 desc[UR16][R30.64+0x51], R7 ;  /* 0x000051071e00e986 */ /* 0x000fe2000c101110 */
[----:B------:R-:W-:-:S03]  /*de00*/  ISETP.LT.OR P6, PT, R41, 0x5a, !P0 ;  /* 0x0000005a2900780c */ /* 0x000fc600047c1670 */
[----:B------:R-:W-:Y:S01]  /*de10*/  @!P5 STG.E.U8 desc[UR16][R30.64+0x50], R13 ;  /* 0x0000500d1e00d986 */ /* 0x000fe2000c101110 */
[----:B0-----:R-:W-:-:S03]  /*de20*/  F2FP.SATFINITE.E4M3.F32.PACK_AB_MERGE_C R9, RZ, R3, RZ ;  /* 0x00000003ff09723e */ /* 0x001fc600048070ff */
[----:B------:R0:W-:Y:S04]  /*de30*/  @!P3 STG.E.U8 desc[UR16][R28.64+0x58], R5 ;  /* 0x000058051c00b986 */ /* 0x0001e8000c101110 */
[----:B------:R1:W-:Y:S01]  /*de40*/  @!P2 STG.E.U8 desc[UR16][R28.64+0x59], R9 ;  /* 0x000059091c00a986 */ /* 0x0003e2000c101110 */
[----:B------:R-:W-:-:S03]  /*de50*/  FMUL R0, R221, UR20 ;  /* 0x00000014dd007c20 */ /* 0x000fc60008400000 */
[----:B------:R-:W4:Y:S02]  /*de60*/  LDL.LU R221, [R1+0x58] ;  /* 0x0000580001dd7983 */ /* 0x000f240000300800 */
[----:B0-----:R-:W-:-:S05]  /*de70*/  F2FP.SATFINITE.E4M3.F32.PACK_AB_MERGE_C R5, RZ, R0, RZ ;  /* 0x00000000ff05723e */ /* 0x001fca00048070ff */
[----:B------:R0:W-:Y:S01]  /*de80*/  @!P6 STG.E.U8 desc[UR16][R30.64+0x59], R5 ;  /* 0x000059051e00e986 */ /* 0x0001e2000c101110 */
[----:B--2---:R-:W-:-:S03]  /*de90*/  FMUL R2, R220, UR20 ;  /* 0x00000014dc027c20 */ /* 0x004fc60008400000 */
[----:B------:R-:W2:Y:S02]  /*dea0*/  LDL.LU R220, [R1+0x5c] ;  /* 0x00005c0001dc7983 */ /* 0x000ea40000300800 */
[----:B------:R-:W-:Y:S01]  /*deb0*/  F2FP.SATFINITE.E4M3.F32.PACK_AB_MERGE_C R7, RZ, R2, RZ ;  /* 0x00000002ff07723e */ /* 0x000fe200048070ff */
[----:B------:R-:W-:Y:S02]  /*dec0*/  FMUL R3, R222, UR20 ;  /* 0x00000014de037c20 */ /* 0x000fe40008400000 */
[----:B------:R-:W2:Y:S03]  /*ded0*/  LDL.LU R222, [R1+0x60] ;  /* 0x0000600001de7983 */ /* 0x000ea60000300800 */
[----:B-1----:R-:W-:Y:S01]  /*dee0*/  F2FP.SATFINITE.E4M3.F32.PACK_AB_MERGE_C R9, RZ, R3, RZ ;  /* 0x00000003ff09723e */ /* 0x002fe200048070ff */
[----:B------:R-:W-:Y:S02]  /*def0*/  FMUL R4, R223, UR20 ;  /* 0x00000014df047c20 */ /* 0x000fe40008400000 */
[----:B------:R-:W2:Y:S01]  /*df00*/  LDL.LU R223, [R1+0x64] ;  /* 0x0000640001df7983 */ /* 0x000ea20000300800 */
[----:B---3--:R-:W-:-:S03]  /*df10*/  FMUL R0, R225, UR20 ;  /* 0x00000014e1007c20 */ /* 0x008fc60008400000 */
[----:B------:R-:W3:Y:S01]  /*df20*/  LDL.LU R225, [R1+0x68] ;  /* 0x0000680001e17983 */ /* 0x000ee20000300800 */
[----:B----4-:R-:W-:Y:S01]  /*df30*/  FMUL R2, R224, UR20 ;  /* 0x00000014e0027c20 */ /* 0x010fe20008400000 */
[----:B0-----:R-:W-:Y:S02]  /*df40*/  F2FP.SATFINITE.E4M3.F32.PACK_AB_MERGE_C R5, RZ, R0, RZ ;  /* 0x00000000ff05723e */ /* 0x001fe400048070ff */
[----:B------:R-:W4:Y:S01]  /*df50*/  LDL.LU R224, [R1+0x6c] ;  /* 0x00006c0001e07983 */ /* 0x000f220000300800 */
[----:B------:R-:W-:-:S03]  /*df60*/  FMUL R3, R226, UR20 ;  /* 0x00000014e2037c20 */ /* 0x000fc60008400000 */
[----:B------:R-:W4:Y:S01]  /*df70*/  LDL.LU R226, [R1+0x70] ;  /* 0x0000700001e27983 */ /* 0x000f220000300800 */
[----:B------:R-:W-:-:S03]  /*df80*/  FMUL R0, R227, UR20 ;  /* 0x00000014e3007c20 */ /* 0x000fc60008400000 */
[----:B------:R-:W4:Y:S01]  /*df90*/  LDL.LU R227, [R1+0x74] ;  /* 0x0000740001e37983 */ /* 0x000f220000300800 */
[C---:B------:R-:W-:Y:S02]  /*dfa0*/  ISETP.LT.OR P5, PT, R41.reuse, 0x59, !P0 ;  /* 0x000000592900780c */ /* 0x040fe400047a1670 */
[C---:B------:R-:W-:Y:S02]  /*dfb0*/  ISETP.LT.OR P2, PT, R41.reuse, 0x62, !P1 ;  /* 0x000000622900780c */ /* 0x040fe40004f41670 */
[C---:B------:R-:W-:Y:S02]  /*dfc0*/  ISETP.LT.OR P3, PT, R41.reuse, 0x61, !P1 ;  /* 0x000000612900780c */ /* 0x040fe40004f61670 */
[----:B------:R-:W-:-:S07]  /*dfd0*/  ISETP.LT.OR P6, PT, R41, 0x62, !P0 ;  /* 0x000000622900780c */ /* 0x000fce00047c1670 */
[----:B------:R-:W-:Y:S01]  /*dfe0*/  @!P5 STG.E.U8 desc[UR16][R30.64+0x58], R11 ;  /* 0x0000580b1e00d986 */ /* 0x000fe2000c101110 */
[----:B------:R-:W-:-:S03]  /*dff0*/  ISETP.LT.OR P5, PT, R41, 0x61, !P0 ;  /* 0x000000612900780c */ /* 0x000fc600047a1670 */
[----:B------:R0:W-:Y:S01]  /*e000*/  @!P2 STG.E.U8 desc[UR16][R28.64+0x61], R9 ;  /* 0x000061091c00a986 */ /* 0x0001e2000c101110 */
[----:B------:R-:W-:-:S03]  /*e010*/  ISETP.LT.OR P2, PT, R41, 0x6a, !P1 ;  /* 0x0000006a2900780c */ /* 0x000fc60004f41670 */
[----:B------:R1:W-:Y:S01]  /*e020*/  @!P3 STG.E.U8 desc[UR16][R28.64+0x60], R7 ;  /* 0x000060071c00b986 */ /* 0x0003e2000c101110 */
[----:B------:R-:W-:Y:S02]  /*e030*/  ISETP.LT.OR P3, PT, R41, 0x69, !P1 ;  /* 0x000000692900780c */ /* 0x000fe40004f61670 */
[----:B------:R-:W-:Y:S01]  /*e040*/  F2FP.SATFINITE.E4M3.F32.PACK_AB_MERGE_C R13, RZ, R4, RZ ;  /* 0x00000004ff0d723e */ /* 0x000fe200048070ff */
[----:B------:R1:W-:Y:S01]  /*e050*/  @!P6 STG.E.U8 desc[UR16][R30.64+0x61], R5 ;  /* 0x000061051e00e986 */ /* 0x0003e2000c101110 */
[----:B0-----:R-:W-:-:S03]  /*e060*/  F2FP.SATFINITE.E4M3.F32.PACK_AB_MERGE_C R9, RZ, R3, RZ ;  /* 0x00000003ff09723e */ /* 0x001fc600048070ff */
[----:B------:R-:W-:Y:S01]  /*e070*/  @!P5 STG.E.U8 desc[UR16][R30.64+0x60], R13 ;  /* 0x0000600d1e00d986 */ /* 0x000fe2000c101110 */
[----:B-1----:R-:W-:-:S03]  /*e080*/  F2FP.SATFINITE.E4M3.F32.PACK_AB_MERGE_C R7, RZ, R2, RZ ;  /* 0x00000002ff07723e */ /* 0x002fc600048070ff */
[----:B------:R-:W-:Y:S01]  /*e090*/  @!P2 STG.E.U8 desc[UR16][R28.64+0x69], R9 ;  /* 0x000069091c00a986 */ /* 0x000fe2000c101110 */
[C---:B------:R-:W-:Y:S02]  /*e0a0*/  ISETP.LT.OR P5, PT, R41.reuse, 0x69, !P0 ;  /* 0x000000692900780c */ /* 0x040fe400047a1670 */
[C---:B------:R-:W-:Y:S01]  /*e0b0*/  ISETP.LT.OR P6, PT, R41.reuse, 0x6a, !P0 ;  /* 0x0000006a2900780c */ /* 0x040fe200047c1670 */
[----:B------:R0:W-:Y:S01]  /*e0c0*/  @!P3 STG.E.U8 desc[UR16][R28.64+0x68], R7 ;  /* 0x000068071c00b986 */ /* 0x0001e2000c101110 */
[----:B------:R-:W-:Y:S01]  /*e0d0*/  ISETP.LT.OR P2, PT, R41, 0x72, !P1 ;  /* 0x000000722900780c */ /* 0x000fe20004f41670 */
[----:B------:R-:W-:Y:S01]  /*e0e0*/  FMUL R2, R219, UR20 ;  /* 0x00000014db027c20 */ /* 0x000fe20008400000 */
[----:B------:R-:W-:Y:S02]  /*e0f0*/  ISETP.LT.OR P3, PT, R41, 0x71, !P1 ;  /* 0x000000712900780c */ /* 0x000fe40004f61670 */
[----:B------:R-:W-:Y:S02]  /*e100*/  F2FP.SATFINITE.E4M3.F32.PACK_AB_MERGE_C R11, RZ, R0, RZ ;  /* 0x00000000ff0b723e */ /* 0x000fe400048070ff */
[----:B------:R-:W-:-:S03]  /*e110*/  F2FP.SATFINITE.E4M3.F32.PACK_AB_MERGE_C R5, RZ, R2, RZ ;  /* 0x00000002ff05723e */ /* 0x000fc600048070ff */
[----:B------:R-:W-:Y:S01]  /*e120*/  @!P5 STG.E.U8 desc[UR16][R30.64+0x68], R11 ;  /* 0x0000680b1e00d986 */ /* 0x000fe2000c101110 */
[----:B------:R-:W-:-:S03]  /*e130*/  ISETP.LT.OR P5, PT, R41, 0x71, !P0 ;  /* 0x000000712900780c */ /* 0x000fc600047a1670 */
[----:B------:R-:W-:Y:S01]  /*e140*/  @!P6 STG.E.U8 desc[UR16][R30.64+0x69], R5 ;  /* 0x000069051e00e986 */ /* 0x000fe2000c101110 */
[----:B------:R-:W-:Y:S01]  /*e150*/  ISETP.LT.OR P6, PT, R41, 0x72, !P0 ;  /* 0x000000722900780c */ /* 0x000fe200047c1670 */
[----:B------:R-:W-:-:S05]  /*e160*/  FMUL R0, R221, UR20 ;  /* 0x00000014dd007c20 */ /* 0x000fca0008400000 */
[----:B0-----:R-:W-:-:S05]  /*e170*/  F2FP.SATFINITE.E4M3.F32.PACK_AB_MERGE_C R7, RZ, R0, RZ ;  /* 0x00000000ff07723e */ /* 0x001fca00048070ff */
[----:B------:R0:W-:Y:S01]  /*e180*/  @!P3 STG.E.U8 desc[UR16][R28.64+0x70], R7 ;  /* 0x000070071c00b986 */ /* 0x0001e2000c101110 */
[C---:B------:R-:W-:Y:S02]  /*e190*/  ISETP.LT.OR P3, PT, R41.reuse, 0x79, !P0 ;  /* 0x000000792900780c */ /* 0x040fe40004761670 */
[----:B------:R-:W-:Y:S01]  /*e1a0*/  ISETP.LT.OR P0, PT, R41, 0x7a, !P0 ;  /* 0x0000007a2900780c */ /* 0x000fe20004701670 */
[----:B--2---:R-:W-:-:S05]  /*e1b0*/  FMUL R3, R220, UR20 ;  /* 0x00000014dc037c20 */ /* 0x004fca0008400000 */
[----:B------:R-:W-:-:S05]  /*e1c0*/  F2FP.SATFINITE.E4M3.F32.PACK_AB_MERGE_C R9, RZ, R3, RZ ;  /* 0x00000003ff09723e */ /* 0x000fca00048070ff */
[----:B------:R1:W-:Y:S01]  /*e1d0*/  @!P2 STG.E.U8 desc[UR16][R28.64+0x71], R9 ;  /* 0x000071091c00a986 */ /* 0x0003e2000c101110 */
[C---:B------:R-:W-:Y:S02]  /*e1e0*/  ISETP.LT.OR P2, PT, R41.reuse, 0x79, !P1 ;  /* 0x000000792900780c */ /* 0x040fe40004f41670 */
[----:B------:R-:W-:Y:S01]  /*e1f0*/  ISETP.LT.OR P1, PT, R41, 0x7a, !P1 ;  /* 0x0000007a2900780c */ /* 0x000fe20004f21670 */
[----:B------:R-:W-:-:S05]  /*e200*/  FMUL R0, R222, UR20 ;  /* 0x00000014de007c20 */ /* 0x000fca0008400000 */
[----:B------:R-:W-:-:S05]  /*e210*/  F2FP.SATFINITE.E4M3.F32.PACK_AB_MERGE_C R13, RZ, R0, RZ ;  /* 0x00000000ff0d723e */ /* 0x000fca00048070ff */
[----:B------:R2:W-:Y:S01]  /*e220*/  @!P5 STG.E.U8 desc[UR16][R30.64+0x70], R13 ;  /* 0x0000700d1e00d986 */ /* 0x0005e2000c101110 */
[----:B------:R-:W-:Y:S01]  /*e230*/  FMUL R0, R223, UR20 ;  /* 0x00000014df007c20 */ /* 0x000fe20008400000 */
[----:B---3--:R-:W-:Y:S01]  /*e240*/  FMUL R2, R225, UR20 ;  /* 0x00000014e1027c20 */ /* 0x008fe20008400000 */
[----:B----4-:R-:W-:-:S03]  /*e250*/  FMUL R3, R224, UR20 ;  /* 0x00000014e0037c20 */ /* 0x010fc60008400000 */
[----:B0-----:R-:W-:Y:S01]  /*e260*/  F2FP.SATFINITE.E4M3.F32.PACK_AB_MERGE_C R7, RZ, R0, RZ ;  /* 0x00000000ff07723e */ /* 0x001fe200048070ff */
[----:B------:R-:W-:Y:S01]  /*e270*/  FMUL R4, R226, UR20 ;  /* 0x00000014e2047c20 */ /* 0x000fe20008400000 */
[----:B------:R-:W-:Y:S01]  /*e280*/  FMUL R5, R227, UR20 ;  /* 0x00000014e3057c20 */ /* 0x000fe20008400000 */
[----:B-1----:R-:W-:Y:S02]  /*e290*/  F2FP.SATFINITE.E4M3.F32.PACK_AB_MERGE_C R9, RZ, R2, RZ ;  /* 0x00000002ff09723e */ /* 0x002fe400048070ff */
[----:B------:R-:W-:Y:S02]  /*e2a0*/  F2FP.SATFINITE.E4M3.F32.PACK_AB_MERGE_C R3, RZ, R3, RZ ;  /* 0x00000003ff03723e */ /* 0x000fe400048070ff */
[----:B------:R-:W-:Y:S02]  /*e2b0*/  F2FP.SATFINITE.E4M3.F32.PACK_AB_MERGE_C R11, RZ, R4, RZ ;  /* 0x00000004ff0b723e */ /* 0x000fe400048070ff */
[----:B------:R-:W-:Y:S01]  /*e2c0*/  F2FP.SATFINITE.E4M3.F32.PACK_AB_MERGE_C R5, RZ, R5, RZ ;  /* 0x00000005ff05723e */ /* 0x000fe200048070ff */
[----:B------:R2:W-:Y:S04]  /*e2d0*/  @!P6 STG.E.U8 desc[UR16][R30.64+0x71], R7 ;  /* 0x000071071e00e986 */ /* 0x0005e8000c101110 */
[----:B------:R2:W-:Y:S04]  /*e2e0*/  @!P2 STG.E.U8 desc[UR16][R28.64+0x78], R9 ;  /* 0x000078091c00a986 */ /* 0x0005e8000c101110 */
[----:B------:R2:W-:Y:S04]  /*e2f0*/  @!P1 STG.E.U8 desc[UR16][R28.64+0x79], R3 ;  /* 0x000079031c009986 */ /* 0x0005e8000c101110 */
[----:B------:R2:W-:Y:S04]  /*e300*/  @!P3 STG.E.U8 desc[UR16][R30.64+0x78], R11 ;  /* 0x0000780b1e00b986 */ /* 0x0005e8000c101110 */
[----:B------:R2:W-:Y:S02]  /*e310*/  @!P0 STG.E.U8 desc[UR16][R30.64+0x79], R5 ;  /* 0x000079051e008986 */ /* 0x0005e4000c101110 */
.L_x_289:
[----:B------:R-:W-:Y:S05]  /*e320*/  BSYNC B0 ;  /* 0x0000000000007941 */ /* 0x000fea0003800000 */
.L_x_31:
[----:B0-2---:R-:W2:Y:S04]  /*e330*/  LDL.LU R3, [R1+0x78] ;  /* 0x0000780001037983 */ /* 0x005ea80000300800 */
[----:B-----5:R-:W2:Y:S01]  /*e340*/  LDL.LU R2, [R1+0x7c] ;  /* 0x00007c0001027983 */ /* 0x020ea20000300800 */
[----:B------:R-:W-:Y:S01]  /*e350*/  ULDC UR6, c[0x0][0xc] ;  /* 0x0000030000067ab9 */ /* 0x000fe20000000800 */
[----:B------:R-:W-:Y:S01]  /*e360*/  ULDC UR7, c[0x0][0x10] ;  /* 0x0000040000077ab9 */ /* 0x000fe20000000800 */
[----:B------:R-:W2:Y:S01]  /*e370*/  LDC R5, c[0x0][0x14] ;  /* 0x00000500ff057b82 */ /* 0x000ea20000000800 */
[----:B------:R-:W-:Y:S01]  /*e380*/  UIMAD.WIDE.U32 UR6, UR6, UR7, URZ ;  /* 0x00000007060672a5 */ /* 0x000fe2000f8e003f */
[----:B------:R-:W-:Y:S01]  /*e390*/  PRMT R0, RZ, 0x7610, R0 ;  /* 0x00007610ff007816 */ /* 0x000fe20000000000 */
[----:B------:R-:W-:-:S04]  /*e3a0*/  UMOV UR22, 0xffffffff ;  /* 0xffffffff00167882 */ /* 0x000fc80000000000 */
[----:B--2---:R-:W-:-:S04]  /*e3b0*/  IMAD.WIDE.U32 R2, R5, UR6, R2 ;  /* 0x0000000605027c25 */ /* 0x004fc8000f8e0002 */
[----:B------:R-:W-:Y:S01]  /*e3c0*/  IMAD R5, R5, UR7, RZ ;  /* 0x0000000705057c24 */ /* 0x000fe2000f8e02ff */
[----:B------:R-:W-:Y:S01]  /*e3d0*/  ULDC.64 UR6, c[0x0][0x650] ;  /* 0x0001940000067ab9 */ /* 0x000fe20000000a00 */
[----:B------:R-:W-:Y:S01]  /*e3e0*/  IMAD.MOV.U32 R19, RZ, RZ, R2 ;  /* 0x000000ffff137224 */ /* 0x000fe200078e0002 */
[----:B------:R-:W-:Y:S01]  /*e3f0*/  ISETP.GE.U32.AND P0, PT, R2, UR6, PT ;  /* 0x0000000602007c0c */ /* 0x000fe2000bf06070 */
[----:B------:R-:W-:Y:S02]  /*e400*/  IMAD.IADD R22, R3, 0x1, R5 ;  /* 0x0000000103167824 */ /* 0x000fe400078e0205 */
[----:B------:R-:W-:-:S03]  /*e410*/  IMAD.MOV.U32 R2, RZ, RZ, -0x1 ;  /* 0xffffffffff027424 */ /* 0x000fc600078e00ff */
[----:B------:R0:W-:Y:S01]  /*e420*/  STL [R1+0x78], R22 ;  /* 0x0000781601007387 */ /* 0x0001e20000100800 */
[----:B------:R-:W-:-:S03]  /*e430*/  ISETP.GE.U32.AND.EX P0, PT, R22, UR7, PT, P0 ;  /* 0x0000000716007c0c */ /* 0x000fc6000bf06100 */
[----:B------:R0:W-:Y:S04]  /*e440*/  STL [R1+0x7c], R19 ;  /* 0x00007c1301007387 */ /* 0x0001e80000100800 */
[----:B------:R0:W-:Y:S06]  /*e450*/  STL [R1+0x80], R2 ;  /* 0x0000800201007387 */ /* 0x0001ec0000100800 */
[----:B------:R-:W-:Y:S05]  /*e460*/  @P0 BRA `(.L_x_290) ;  /* 0x00000004006c0947 */ /* 0x000fea0003800000 */
[----:B------:R-:W2:Y:S01]  /*e470*/  S2R R14, SR_CTAID.X ;  /* 0x00000000000e7919 */ /* 0x000ea20000002500 */
[----:B------:R-:W5:Y:S01]  /*e480*/  LDC.64 R8, c[0x0][0x628] ;  /* 0x00018a00ff087b82 */ /* 0x000f620000000a00 */
[----:B------:R-:W-:Y:S01]  /*e490*/  ULDC UR6, c[0x0][0x150] ;  /* 0x0000540000067ab9 */ /* 0x000fe20000000800 */
[----:B------:R-:W-:Y:S01]  /*e4a0*/  IMAD.MOV.U32 R6, RZ, RZ, R19 ;  /* 0x000000ffff067224 */ /* 0x000fe200078e0013 */
[----:B------:R-:W0:Y:S01]  /*e4b0*/  S2R R16, SR_CTAID.Y ;  /* 0x0000000000107919 */ /* 0x000e220000002600 */
[----:B------:R-:W-:-:S04]  /*e4c0*/  IMAD.MOV.U32 R7, RZ, RZ, R22 ;  /* 0x000000ffff077224 */ /* 0x000fc800078e0016 */
[----:B------:R-:W0:Y:S08]  /*e4d0*/  LDC R17, c[0x0][0x144] ;  /* 0x00005100ff117b82 */ /* 0x000e300000000800 */
[----:B------:R-:W0:Y:S08]  /*e4e0*/  LDC R10, c[0x0][0x630] ;  /* 0x00018c00ff0a7b82 */ /* 0x000e300000000800 */
[----:B------:R-:W0:Y:S01]  /*e4f0*/  LDC.64 R12, c[0x0][0x620] ;  /* 0x00018800ff0c7b82 */ /* 0x000e220000000a00 */
[----:B-----5:R-:W-:-:S04]  /*e500*/  ISETP.NE.U32.AND P0, PT, R8, RZ, PT ;  /* 0x000000ff0800720c */ /* 0x020fc80003f05070 */
[----:B------:R-:W-:Y:S02]  /*e510*/  ISETP.NE.AND.EX P0, PT, R9, RZ, PT, P0 ;  /* 0x000000ff0900720c */ /* 0x000fe40003f05300 */
[----:B--2---:R-:W-:-:S05]  /*e520*/  I2FP.F32.U32 R0, R14 ;  /* 0x0000000e00007245 */ /* 0x004fca0000201000 */
[----:B------:R-:W-:-:S04]  /*e530*/  FMUL R0, R0, UR6 ;  /* 0x0000000600007c20 */ /* 0x000fc80008400000 */
[----:B------:R2:W0:Y:S02]  /*e540*/  F2I.U32.TRUNC.NTZ R15, R0 ;  /* 0x00000000000f7305 */ /* 0x000424000020f000 */
[----:B------:R-:W-:Y:S05]  /*e550*/  @!P0 BRA `(.L_x_291) ;  /* 0x0000000000288947 */ /* 0x000fea0003800000 */
[----:B--2---:R-:W2:Y:S02]  /*e560*/  LDC R0, c[0x0][0x634] ;  /* 0x00018d00ff007b82 */ /* 0x004ea40000000800 */
[----:B--2---:R-:W-:-:S05]  /*e570*/  IADD3 R7, P0, R19, R0, RZ ;  /* 0x0000000013077210 */ /* 0x004fca0007f1e0ff */
[----:B------:R-:W-:-:S04]  /*e580*/  IMAD.X R11, RZ, RZ, R22, P0 ;  /* 0x000000ffff0b7224 */ /* 0x000fc800000e0616 */
[----:B0-----:R-:W-:-:S04]  /*e590*/  IMAD.WIDE.U32 R2, R11, R8, RZ ;  /* 0x000000080b027225 */ /* 0x001fc800078e00ff */
[----:B------:R-:W-:-:S04]  /*e5a0*/  IMAD.WIDE.U32 R4, P0, R7, R9, R2 ;  /* 0x0000000907047225 */ /* 0x000fc80007800002 */
[----:B------:R-:W-:-:S04]  /*e5b0*/  IMAD.WIDE.U32 R2, R7, R8, RZ ;  /* 0x0000000807027225 */ /* 0x000fc800078e00ff */
[----:B------:R-:W-:Y:S01]  /*e5c0*/  IMAD.X R7, RZ, RZ, RZ, P0 ;  /* 0x000000ffff077224 */ /* 0x000fe200000e06ff */
[----:B------:R-:W-:Y:S01]  /*e5d0*/  IADD3 RZ, P0, R3, R4, RZ ;  /* 0x0000000403ff7210 */ /* 0x000fe20007f1e0ff */
[----:B------:R-:W-:-:S04]  /*e5e0*/  IMAD.MOV.U32 R6, RZ, RZ, R5 ;  /* 0x000000ffff067224 */ /* 0x000fc800078e0005 */
[----:B------:R-:W-:-:S08]  /*e5f0*/  IMAD.WIDE.U32.X R6, R11, R9, R6, P0 ;  /* 0x000000090b067225 */ /* 0x000fd000000e0406 */
.L_x_291:
[-CC-:B01----:R-:W-:Y:S01]  /*e600*/  SHF.R.U64 R24, R6, R10.reuse, R7.reuse ;  /* 0x0000000a06187219 */ /* 0x183fe20000001207 */
[----:B------:R-:W0:Y:S01]  /*e610*/  LDC.64 R20, c[0x0][0x640] ;  /* 0x00019000ff147b82 */ /* 0x000e220000000a00 */
[----:B--2---:R-:W-:Y:S01]  /*e620*/  SHF.R.U32.HI R0, RZ, R10, R7 ;  /* 0x0000000aff007219 */ /* 0x004fe20000011607 */
[----:B------:R-:W-:Y:S01]  /*e630*/  IMAD.MOV.U32 R2, RZ, RZ, R19 ;  /* 0x000000ffff027224 */ /* 0x000fe200078e0013 */
[----:B------:R-:W-:Y:S01]  /*e640*/  IADD3 R5, P0, RZ, -R24, RZ ;  /* 0x80000018ff057210 */ /* 0x000fe20007f1e0ff */
[----:B------:R-:W-:Y:S01]  /*e650*/  IMAD.MOV R15, RZ, RZ, -R15 ;  /* 0x000000ffff0f7224 */ /* 0x000fe200078e0a0f */
[----:B------:R-:W-:Y:S01]  /*e660*/  ULDC UR6, c[0x0][0x154] ;  /* 0x0000550000067ab9 */ /* 0x000fe20000000800 */
[----:B------:R-:W-:Y:S02]  /*e670*/  IMAD.MOV.U32 R7, RZ, RZ, 0x1 ;  /* 0x00000001ff077424 */ /* 0x000fe400078e00ff */
[----:B------:R-:W1:Y:S01]  /*e680*/  LDC R4, c[0x0][0x618] ;  /* 0x00018600ff047b82 */ /* 0x000e620000000800 */
[----:B------:R-:W-:-:S02]  /*e690*/  IMAD.X R3, RZ, RZ, ~R0, P0 ;  /* 0x000000ffff037224 */ /* 0x000fc400000e0e00 */
[----:B------:R-:W-:Y:S02]  /*e6a0*/  IMAD R15, R17, R15, R14 ;  /* 0x0000000f110f7224 */ /* 0x000fe400078e020e */
[-C--:B------:R-:W-:Y:S02]  /*e6b0*/  IMAD R0, R3, R12.reuse, RZ ;  /* 0x0000000c03007224 */ /* 0x080fe400078e02ff */
[----:B------:R-:W-:Y:S01]  /*e6c0*/  IMAD.MOV.U32 R3, RZ, RZ, R22 ;  /* 0x000000ffff037224 */ /* 0x000fe200078e0016 */
[----:B------:R-:W2:Y:S01]  /*e6d0*/  LDC R6, c[0x0][0x608] ;  /* 0x00018200ff067b82 */ /* 0x000ea20000000800 */
[----:B------:R-:W-:-:S04]  /*e6e0*/  IMAD.WIDE.U32 R2, R5, R12, R2 ;  /* 0x0000000c05027225 */ /* 0x000fc800078e0002 */
[----:B------:R-:W-:-:S03]  /*e6f0*/  IMAD R5, R5, R13, R0 ;  /* 0x0000000d05057224 */ /* 0x000fc600078e0200 */
[----:B------:R-:W5:Y:S01]  /*e700*/  LDC R18, c[0x0][0x658] ;  /* 0x00019600ff127b82 */ /* 0x000f620000000800 */
[----:B------:R-:W-:Y:S01]  /*e710*/  I2FP.F32.U32 R0, R16 ;  /* 0x0000001000007245 */ /* 0x000fe20000201000 */
[----:B------:R-:W-:Y:S01]  /*e720*/  IMAD.IADD R3, R3, 0x1, R5 ;  /* 0x0000000103037824 */ /* 0x000fe200078e0205 */
[----:B0-----:R-:W-:Y:S01]  /*e730*/  ISETP.NE.U32.AND P0, PT, R20, RZ, PT ;  /* 0x000000ff1400720c */ /* 0x001fe20003f05070 */
[----:B------:R-:W-:Y:S02]  /*e740*/  IMAD.MOV.U32 R5, RZ, RZ, -0x1 ;  /* 0xffffffffff057424 */ /* 0x000fe400078e00ff */
[----:B------:R-:W-:Y:S02]  /*e750*/  FMUL R0, R0, UR6 ;  /* 0x0000000600007c20 */ /* 0x000fe40008400000 */
[----:B------:R-:W0:Y:S01]  /*e760*/  LDC R13, c[0x0][0x148] ;  /* 0x00005200ff0d7b82 */ /* 0x000e220000000800 */
[----:B-1----:R-:W-:Y:S01]  /*e770*/  SHF.R.U64 R10, R2, R4, R3 ;  /* 0x00000004020a7219 */ /* 0x002fe20000001203 */
[----:B------:R1:W0:Y:S01]  /*e780*/  F2I.U32.TRUNC.NTZ R12, R0 ;  /* 0x00000000000c7305 */ /* 0x000222000020f000 */
[----:B------:R-:W-:-:S02]  /*e790*/  ISETP.NE.AND.EX P0, PT, R21, RZ, PT, P0 ;  /* 0x000000ff1500720c */ /* 0x000fc40003f05300 */
[----:B------:R-:W-:-:S03]  /*e7a0*/  SHF.R.U32.HI R3, RZ, R4, R3 ;  /* 0x00000004ff037219 */ /* 0x000fc60000011603 */
[----:B------:R-:W0:Y:S01]  /*e7b0*/  LDC R14, c[0x0][0x600] ;  /* 0x00018000ff0e7b82 */ /* 0x000e220000000800 */
[-CC-:B--2---:R-:W-:Y:S02]  /*e7c0*/  SHF.R.U64 R8, R10, R6.reuse, R3.reuse ;  /* 0x000000060a087219 */ /* 0x184fe40000001203 */
[----:B------:R-:W-:-:S05]  /*e7d0*/  SHF.R.U32.HI R3, RZ, R6, R3 ;  /* 0x00000006ff037219 */ /* 0x000fca0000011603 */
[----:B------:R-:W2:Y:S01]  /*e7e0*/  LDC R19, c[0x0][0x648] ;  /* 0x00019200ff137b82 */ /* 0x000ea20000000800 */
[-CC-:B-----5:R-:W-:Y:S02]  /*e7f0*/  SHF.R.U64 R11, R8, R18.reuse, R3.reuse ;  /* 0x00000012080b7219 */ /* 0x1a0fe40000001203 */
[-C--:B------:R-:W-:Y:S02]  /*e800*/  SHF.L.U32 R5, R5, R18.reuse, RZ ;  /* 0x0000001205057219 */ /* 0x080fe400000006ff */
[-C--:B------:R-:W-:Y:S01]  /*e810*/  SHF.R.U32.HI R3, RZ, R18.reuse, R3 ;  /* 0x00000012ff037219 */ /* 0x080fe20000011603 */
[----:B------:R-:W-:Y:S01]  /*e820*/  IMAD.MOV.U32 R2, RZ, RZ, R11 ;  /* 0x000000ffff027224 */ /* 0x000fe200078e000b */
[----:B------:R-:W-:Y:S01]  /*e830*/  SHF.L.U32 R40, R7, R18, RZ ;  /* 0x0000001207287219 */ /* 0x000fe200000006ff */
[----:B------:R-:W0:Y:S01]  /*e840*/  LDC R22, c[0x0][0x638] ;  /* 0x00018e00ff167b82 */ /* 0x000e220000000800 */
[----:B------:R-:W-:-:S07]  /*e850*/  LOP3.LUT R17, RZ, R5, RZ, 0x33, !PT ;  /* 0x00000005ff117212 */ /* 0x000fce00078e33ff */
[----:B------:R-:W0:Y:S01]  /*e860*/  LDC R23, c[0x0][0x610] ;  /* 0x00018400ff177b82 */ /* 0x000e220000000800 */
[----:B-1----:R-:W-:Y:S05]  /*e870*/  @!P0 BRA `(.L_x_292) ;  /* 0x0000000000288947 */ /* 0x002fea0003800000 */
        /* <DEDUP_REMOVED lines=10> */
.L_x_292:
[----:B--2---:R-:W-:Y:S01]  /*e920*/  SHF.R.U64 R0, R2, R19, R3 ;  /* 0x0000001302007219 */ /* 0x004fe20000001203 */
[----:B0-----:R-:W-:Y:S01]  /*e930*/  VIADD R3, R14, 0xffffffff ;  /* 0xffffffff0e037836 */ /* 0x001fe20000000000 */
[----:B------:R-:W-:Y:S01]  /*e940*/  LOP3.LUT R5, R8, R17, RZ, 0xc0, !PT ;  /* 0x0000001108057212 */ /* 0x000fe200078ec0ff */
[----:B------:R-:W-:Y:S01]  /*e950*/  IMAD.MOV R12, RZ, RZ, -R12 ;  /* 0x000000ffff0c7224 */ /* 0x000fe200078e0a0c */
[----:B------:R-:W-:Y:S01]  /*e960*/  R2UR UR22, R24 ;  /* 0x00000000181672ca */ /* 0x000fe200000e0000 */
[----:B------:R-:W-:Y:S01]  /*e970*/  IMAD.MOV R2, RZ, RZ, -R0 ;  /* 0x000000ffff027224 */ /* 0x000fe200078e0a00 */
[----:B------:R-:W-:Y:S01]  /*e980*/  LOP3.LUT R3, R10, R3, RZ, 0xc0, !PT ;  /* 0x000000030a037212 */ /* 0x000fe200078ec0ff */
[----:B------:R-:W-:Y:S02]  /*e990*/  IMAD R40, R40, R0, R5 ;  /* 0x0000000028287224 */ /* 0x000fe400078e0205 */
[----:B------:R-:W-:Y:S02]  /*e9a0*/  @P4 IMAD R15, R13, R12, R16 ;  /* 0x0000000c0d0f4224 */ /* 0x000fe400078e0210 */
[----:B------:R-:W-:-:S02]  /*e9b0*/  IMAD R0, R2, R22, R11 ;  /* 0x0000001602007224 */ /* 0x000fc400078e020b */
[----:B------:R-:W-:Y:S02]  /*e9c0*/  IMAD R40, R40, R23, R15 ;  /* 0x0000001728287224 */ /* 0x000fe400078e020f */
[----:B------:R-:W-:Y:S02]  /*e9d0*/  IMAD R3, R0, R14, R3 ;  /* 0x0000000e00037224 */ /* 0x000fe400078e0203 */
[----:B------:R-:W-:-:S03]  /*e9e0*/  IMAD.MOV.U32 R0, RZ, RZ, 0x1 ;  /* 0x00000001ff007424 */ /* 0x000fc600078e00ff */
[----:B------:R-:W-:Y:S02]  /*e9f0*/  SEL R2, R3, R40, !P4 ;  /* 0x0000002803027207 */ /* 0x000fe40006000000 */
[----:B------:R-:W-:-:S03]  /*ea00*/  SEL R40, R40, R3, !P4 ;  /* 0x0000000328287207 */ /* 0x000fc60006000000 */
[----:B------:R2:W-:Y:S04]  /*ea10*/  STL [R1+0x80], R2 ;  /* 0x0000800201007387 */ /* 0x0005e80000100800 */
.L_x_290:
[----:B------:R0:W-:Y:S01]  /*ea20*/  STL [R1+0x84], R40 ;  /* 0x0000842801007387 */ /* 0x0001e20000100800 */
[----:B------:R-:W-:-:S13]  /*ea30*/  LOP3.LUT P0, RZ, R0, 0xff, RZ, 0xc0, !PT ;  /* 0x000000ff00ff7812 */ /* 0x000fda000780c0ff */
[----:B0-----:R-:W-:Y:S05]  /*ea40*/  @P0 BRA `(.L_x_293) ;  /* 0xffffff24008c0947 */ /* 0x001fea000383ffff */
[----:B------:R-:W-:Y:S05]  /*ea50*/  EXIT ;  /* 0x000000000000794d */ /* 0x000fea0003800000 */
.L_x_3:
[----:B------:R-:W2:Y:S01]  /*ea60*/  LDL R16, [R1+0x7c] ;  /* 0x00007c0001107983 */ /* 0x000ea20000100800 */
[----:B------:R-:W-:-:S03]  /*ea70*/  ULDC.64 UR4, c[0x0][0x650] ;  /* 0x0001940000047ab9 */ /* 0x000fc60000000a00 */
[----:B------:R-:W3:Y:S01]  /*ea80*/  LDL R17, [R1+0x78] ;  /* 0x0000780001117983 */ /* 0x000ee20000100800 */
[----:B------:R-:W-:Y:S01]  /*ea90*/  PRMT R4, RZ, 0x7610, R4 ;  /* 0x00007610ff047816 */ /* 0x000fe20000000004 */
[----:B------:R-:W-:Y:S02]  /*eaa0*/  IMAD.MOV.U32 R5, RZ, RZ, -0x1 ;  /* 0xffffffffff057424 */ /* 0x000fe400078e00ff */
[----:B------:R-:W-:Y:S02]  /*eab0*/  IMAD.MOV.U32 R6, RZ, RZ, -0x1 ;  /* 0xffffffffff067424 */ /* 0x000fe400078e00ff */
[----:B------:R-:W-:Y:S01]  /*eac0*/  IMAD.MOV.U32 R11, RZ, RZ, -0x1 ;  /* 0xffffffffff0b7424 */ /* 0x000fe200078e00ff */
[----:B--2---:R-:W-:-:S04]  /*ead0*/  ISETP.GE.U32.AND P0, PT, R16, UR4, PT ;  /* 0x0000000410007c0c */ /* 0x004fc8000bf06070 */
[----:B---3--:R-:W-:-:S13]  /*eae0*/  ISETP.GE.U32.AND.EX P0, PT, R17, UR5, PT, P0 ;  /* 0x0000000511007c0c */ /* 0x008fda000bf06100 */
[----:B------:R-:W-:Y:S05]  /*eaf0*/  @P0 BRA `(.L_x_294) ;  /* 0x00000004005c0947 */ /* 0x000fea0003800000 */
        /* <DEDUP_REMOVED lines=18> */
.L_x_295:
[-CC-:B------:R-:W-:Y:S01]  /*ec20*/  SHF.R.U64 R11, R8, R12.reuse, R9.reuse ;  /* 0x0000000c080b7219 */ /* 0x180fe20000001209 */
[----:B------:R-:W0:Y:S01]  /*ec30*/  LDC.64 R20, c[0x0][0x640] ;  /* 0x00019000ff147b82 */ /* 0x000e220000000a00 */
[----:B------:R-:W-:Y:S01]  /*ec40*/  SHF.R.U32.HI R3, RZ, R12, R9 ;  /* 0x0000000cff037219 */ /* 0x000fe20000011609 */
[----:B------:R-:W-:Y:S01]  /*ec50*/  ULDC UR4, c[0x0][0x150] ;  /* 0x0000540000047ab9 */ /* 0x000fe20000000800 */
[----:B------:R-:W-:Y:S01]  /*ec60*/  IADD3 R7, P0, RZ, -R11, RZ ;  /* 0x8000000bff077210 */ /* 0x000fe20007f1e0ff */
[----:B------:R-:W-:Y:S01]  /*ec70*/  IMAD.MOV.U32 R4, RZ, RZ, R16 ;  /* 0x000000ffff047224 */ /* 0x000fe200078e0010 */
[----:B------:R-:W-:Y:S01]  /*ec80*/  I2FP.F32.U32 R6, R2 ;  /* 0x0000000200067245 */ /* 0x000fe20000201000 */
[----:B------:R-:W-:Y:S02]  /*ec90*/  IMAD.MOV.U32 R5, RZ, RZ, R17 ;  /* 0x000000ffff057224 */ /* 0x000fe400078e0011 */
[----:B------:R-:W1:Y:S01]  /*eca0*/  LDC R10, c[0x0][0x618] ;  /* 0x00018600ff0a7b82 */ /* 0x000e620000000800 */
[----:B------:R-:W-:-:S02]  /*ecb0*/  IMAD.X R3, RZ, RZ, ~R3, P0 ;  /* 0x000000ffff037224 */ /* 0x000fc400000e0e03 */
[----:B------:R-:W-:Y:S01]  /*ecc0*/  FMUL R9, R6, UR4 ;  /* 0x0000000406097c20 */ /* 0x000fe20008400000 */
[----:B------:R-:W-:Y:S01]  /*ecd0*/  IMAD.WIDE.U32 R4, R7, R14, R4 ;  /* 0x0000000e07047225 */ /* 0x000fe200078e0004 */
[----:B------:R-:W-:-:S03]  /*ece0*/  ULDC UR4, c[0x0][0x154] ;  /* 0x0000550000047ab9 */ /* 0x000fc60000000800 */
[----:B------:R-:W-:Y:S01]  /*ecf0*/  IMAD R6, R3, R14, RZ ;  /* 0x0000000e03067224 */ /* 0x000fe200078e02ff */
[----:B------:R-:W2:Y:S01]  /*ed00*/  LDC R13, c[0x0][0x144] ;  /* 0x00005100ff0d7b82 */ /* 0x000ea20000000800 */
[----:B------:R-:W3:Y:S02]  /*ed10*/  F2I.U32.TRUNC.NTZ R9, R9 ;  /* 0x0000000900097305 */ /* 0x000ee4000020f000 */
[----:B------:R-:W-:Y:S02]  /*ed20*/  IMAD R3, R7, R15, R6 ;  /* 0x0000000f07037224 */ /* 0x000fe400078e0206 */
[----:B------:R-:W-:Y:S02]  /*ed30*/  IMAD.MOV.U32 R6, RZ, RZ, -0x1 ;  /* 0xffffffffff067424 */ /* 0x000fe400078e00ff */
[----:B------:R-:W-:Y:S01]  /*ed40*/  IMAD.IADD R3, R5, 0x1, R3 ;  /* 0x0000000105037824 */ /* 0x000fe200078e0203 */
[----:B------:R-:W4:Y:S01]  /*ed50*/  LDC R12, c[0x0][0x608] ;  /* 0x00018200ff0c7b82 */ /* 0x000f220000000800 */
[----:B------:R-:W-:-:S02]  /*ed60*/  I2FP.F32.U32 R5, R0 ;  /* 0x0000000000057245 */ /* 0x000fc40000201000 */
[----:B0-----:R-:W-:-:S03]  /*ed70*/  ISETP.NE.U32.AND P0, PT, R20, RZ, PT ;  /* 0x000000ff1400720c */ /* 0x001fc60003f05070 */
[----:B------:R-:W-:Y:S01]  /*ed80*/  FMUL R5, R5, UR4 ;  /* 0x0000000405057c20 */ /* 0x000fe20008400000 */
[----:B------:R-:W-:Y:S01]  /*ed90*/  ISETP.NE.AND.EX P0, PT, R21, RZ, PT, P0 ;  /* 0x000000ff1500720c */ /* 0x000fe20003f05300 */
[----:B------:R-:W0:Y:S01]  /*eda0*/  LDC R7, c[0x0][0x658] ;  /* 0x00019600ff077b82 */ /* 0x000e220000000800 */
[-C--:B-1----:R-:W-:Y:S01]  /*edb0*/  SHF.R.U64 R8, R4, R10.reuse, R3 ;  /* 0x0000000a04087219 */ /* 0x082fe20000001203 */
[----:B---3--:R-:W-:Y:S01]  /*edc0*/  IMAD.MOV R4, RZ, RZ, -R9 ;  /* 0x000000ffff047224 */ /* 0x008fe200078e0a09 */
[----:B------:R-:W-:Y:S02]  /*edd0*/  SHF.R.U32.HI R3, RZ, R10, R3 ;  /* 0x0000000aff037219 */ /* 0x000fe40000011603 */
[----:B------:R1:W3:Y:S03]  /*ede0*/  F2I.U32.TRUNC.NTZ R10, R5 ;  /* 0x00000005000a7305 */ /* 0x0002e6000020f000 */
[----:B------:R-:W1:Y:S01]  /*edf0*/  LDC R17, c[0x0][0x148] ;  /* 0x00005200ff117b82 */ /* 0x000e620000000800 */
[----:B--2---:R-:W-:-:S02]  /*ee00*/  IMAD R19, R13, R4, R2 ;  /* 0x000000040d137224 */ /* 0x004fc400078e0202 */
[----:B------:R-:W-:-:S05]  /*ee10*/  IMAD.MOV.U32 R4, RZ, RZ, 0x1 ;  /* 0x00000001ff047424 */ /* 0x000fca00078e00ff */
[----:B------:R-:W2:Y:S01]  /*ee20*/  LDC R14, c[0x0][0x600] ;  /* 0x00018000ff0e7b82 */ /* 0x000ea20000000800 */
[-CC-:B----4-:R-:W-:Y:S02]  /*ee30*/  SHF.R.U64 R13, R8, R12.reuse, R3.reuse ;  /* 0x0000000c080d7219 */ /* 0x190fe40000001203 */
[----:B------:R-:W-:-:S05]  /*ee40*/  SHF.R.U32.HI R2, RZ, R12, R3 ;  /* 0x0000000cff027219 */ /* 0x000fca0000011603 */
[----:B------:R-:W4:Y:S01]  /*ee50*/  LDC R16, c[0x0][0x648] ;  /* 0x00019200ff107b82 */ /* 0x000f220000000800 */
[-CC-:B0-----:R-:W-:Y:S02]  /*ee60*/  SHF.R.U64 R15, R13, R7.reuse, R2.reuse ;  /* 0x000000070d0f7219 */ /* 0x181fe40000001202 */
[-C--:B------:R-:W-:Y:S02]  /*ee70*/  SHF.L.U32 R6, R6, R7.reuse, RZ ;  /* 0x0000000706067219 */ /* 0x080fe400000006ff */
[-C--:B------:R-:W-:Y:S01]  /*ee80*/  SHF.R.U32.HI R3, RZ, R7.reuse, R2 ;  /* 0x00000007ff037219 */ /* 0x080fe20000011602 */
[----:B------:R-:W-:Y:S01]  /*ee90*/  IMAD.MOV.U32 R2, RZ, RZ, R15 ;  /* 0x000000ffff027224 */ /* 0x000fe200078e000f */
[----:B------:R-:W-:Y:S01]  /*eea0*/  SHF.L.U32 R12, R4, R7, RZ ;  /* 0x00000007040c7219 */ /* 0x000fe200000006ff */
[----:B------:R-:W0:Y:S01]  /*eeb0*/  LDC R18, c[0x0][0x638] ;  /* 0x00018e00ff127b82 */ /* 0x000e220000000800 */
[----:B------:R-:W-:-:S07]  /*eec0*/  LOP3.LUT R22, RZ, R6, RZ, 0x33, !PT ;  /* 0x00000006ff167212 */ /* 0x000fce00078e33ff */
        /* <DEDUP_REMOVED lines=12> */
.L_x_296:
[----:B----4-:R-:W-:Y:S01]  /*ef90*/  SHF.R.U64 R3, R2, R16, R3 ;  /* 0x0000001002037219 */ /* 0x010fe20000001203 */
[----:B--2---:R-:W-:Y:S01]  /*efa0*/  VIADD R5, R14, 0xffffffff ;  /* 0xffffffff0e057836 */ /* 0x004fe20000000000 */
[----:B------:R-:W-:Y:S01]  /*efb0*/  LOP3.LUT R2, R13, R22, RZ, 0xc0, !PT ;  /* 0x000000160d027212 */ /* 0x000fe200078ec0ff */
[----:B------:R-:W-:Y:S02]  /*efc0*/  IMAD.MOV R10, RZ, RZ, -R10 ;  /* 0x000000ffff0a7224 */ /* 0x000fe400078e0a0a */
[----:B------:R-:W-:Y:S02]  /*efd0*/  IMAD.MOV R4, RZ, RZ, -R3 ;  /* 0x000000ffff047224 */ /* 0x000fe400078e0a03 */
[----:B------:R-:W-:Y:S01]  /*efe0*/  IMAD R2, R12, R3, R2 ;  /* 0x000000030c027224 */ /* 0x000fe200078e0202 */
[----:B------:R-:W-:Y:S01]  /*eff0*/  LOP3.LUT R3, R8, R5, RZ, 0xc0, !PT ;  /* 0x0000000508037212 */ /* 0x000fe200078ec0ff */
[----:B------:R-:W-:Y:S02]  /*f000*/  @P4 IMAD R19, R17, R10, R0 ;  /* 0x0000000a11134224 */ /* 0x000fe400078e0200 */
[----:B0-----:R-:W-:-:S02]  /*f010*/  IMAD R0, R4, R18, R15 ;  /* 0x0000001204007224 */ /* 0x001fc400078e020f */
[----:B------:R-:W-:Y:S02]  /*f020*/  IMAD R5, R2, R23, R19 ;  /* 0x0000001702057224 */ /* 0x000fe400078e0213 */
[----:B------:R-:W-:Y:S02]  /*f030*/  IMAD R0, R0, R14, R3 ;  /* 0x0000000e00007224 */ /* 0x000fe400078e0203 */
[----:B------:R-:W-:-:S03]  /*f040*/  IMAD.MOV.U32 R4, RZ, RZ, 0x1 ;  /* 0x00000001ff047424 */ /* 0x000fc600078e00ff */
[----:B------:R-:W-:Y:S02]  /*f050*/  SEL R6, R0, R5, !P4 ;  /* 0x0000000500067207 */ /* 0x000fe40006000000 */
[----:B------:R-:W-:-:S07]  /*f060*/  SEL R5, R5, R0, !P4 ;  /* 0x0000000005057207 */ /* 0x000fce0006000000 */
.L_x_294:
[----:B------:R-:W-:-:S08]  /*f070*/  NOP ;  /* 0x0000000000007918 */ /* 0x000fd00000000000 */
[----:B------:R-:W0:-:S00]  /*f080*/  USETMAXREG.DEALLOC.CTAPOOL 0x28 ;  /* 0x00000028000079c8 */ /* 0x000e0000080e0500 */
[----:B------:R-:W-:-:S13]  /*f090*/  ISETP.NE.AND P0, PT, RZ, UR8, PT ;  /* 0x00000008ff007c0c */ /* 0x000fda000bf05270 */
[----:B------:R-:W-:Y:S05]  /*f0a0*/  @P0 EXIT ;  /* 0x000000000000094d */ /* 0x000fea0003800000 */
[----:B0-----:R-:W-:Y:S01]  /*f0b0*/  LOP3.LUT P0, RZ, R4, 0xff, RZ, 0xc0, !PT ;  /* 0x000000ff04ff7812 */ /* 0x001fe2000780c0ff */
[----:B------:R-:W-:Y:S02]  /*f0c0*/  IMAD.MOV.U32 R0, RZ, RZ, 0x1 ;  /* 0x00000001ff007424 */ /* 0x000fe400078e00ff */
[----:B------:R-:W-:-:S10]  /*f0d0*/  IMAD.MOV.U32 R8, RZ, RZ, RZ ;  /* 0x000000ffff087224 */ /* 0x000fd400078e00ff */
[----:B------:R-:W-:Y:S05]  /*f0e0*/  @!P0 BRA `(.L_x_297) ;  /* 0x0000000c00588947 */ /* 0x000fea0003800000 */
[----:B------:R-:W0:Y:S01]  /*f0f0*/  S2R R2, SR_TID.X ;  /* 0x0000000000027919 */ /* 0x000e220000002100 */
[----:B------:R-:W-:Y:S01]  /*f100*/  ULDC UR4, c[0x0][0x28c] ;  /* 0x0000a30000047ab9 */ /* 0x000fe20000000800 */
[----:B------:R-:W-:Y:S01]  /*f110*/  ULDC UR6, c[0x0][0x658] ;  /* 0x0001960000067ab9 */ /* 0x000fe20000000800 */
[----:B------:R-:W-:Y:S01]  /*f120*/  UIADD3 UR10, UR4, 0x1f, URZ ;  /* 0x0000001f040a7890 */ /* 0x000fe2000fffe03f */
[----:B------:R-:W-:Y:S01]  /*f130*/  BSSY B0, `(.L_x_297) ;  /* 0x00000d1000007945 */ /* 0x000fe20003800000 */
[----:B------:R-:W-:Y:S01]  /*f140*/  UMOV UR7, 0xffffffff ;  /* 0xffffffff00077882 */ /* 0x000fe20000000000 */
[----:B------:R-:W-:Y:S01]  /*f150*/  ULDC UR5, c[0x0][0x600] ;  /* 0x0001800000057ab9 */ /* 0x000fe20000000800 */
[----:B------:R-:W-:Y:S01]  /*f160*/  UMOV UR9, 0x1 ;  /* 0x0000000100097882 */ /* 0x000fe20000000000 */
[----:B------:R-:W-:Y:S01]  /*f170*/  USHF.L.U32 UR7, UR7, UR6, URZ ;  /* 0x0000000607077299 */ /* 0x000fe2000800063f */
[----:B------:R-:W-:Y:S01]  /*f180*/  IMAD.MOV.U32 R9, RZ, RZ, 0x1 ;  /* 0x00000001ff097424 */ /* 0x000fe200078e00ff */
[----:B------:R-:W-:Y:S01]  /*f190*/  UIADD3 UR4, UR5, -0x1, URZ ;  /* 0xffffffff05047890 */ /* 0x000fe2000fffe03f */
[----:B------:R-:W-:Y:S01]  /*f1a0*/  IMAD.MOV.U32 R0, RZ, RZ, 0x1 ;  /* 0x00000001ff007424 */ /* 0x000fe200078e00ff */
[----:B------:R-:W-:Y:S01]  /*f1b0*/  USHF.R.S32.HI UR11, URZ, 0x1f, UR10 ;  /* 0x0000001f3f0b7899 */ /* 0x000fe2000801140a */
[----:B------:R-:W-:Y:S01]  /*f1c0*/  IMAD.MOV.U32 R8, RZ, RZ, RZ ;  /* 0x000000ffff087224 */ /* 0x000fe200078e00ff */
[----:B------:R-:W-:Y:S01]  /*f1d0*/  ULDC UR8, c[0x0][0xc] ;  /* 0x0000030000087ab9 */ /* 0x000fe20000000800 */
[----:B------:R-:W-:-:S02]  /*f1e0*/  USHF.L.U32 UR5, UR9, UR6, URZ ;  /* 0x0000000609057299 */ /* 0x000fc4000800063f */
[----:B------:R-:W-:Y:S01]  /*f1f0*/  ULEA.HI UR11, UR11, UR10, URZ, 0x5 ;  /* 0x0000000a0b0b7291 */ /* 0x000fe2000f8f283f */
[----:B------:R-:W-:Y:S01]  /*f200*/  ULDC UR9, c[0x0][0x10] ;  /* 0x0000040000097ab9 */ /* 0x000fe20000000800 */
[----:B------:R-:W-:Y:S02]  /*f210*/  ULOP3.LUT UR6, URZ, UR7, URZ, 0x33, !UPT ;  /* 0x000000073f067292 */ /* 0x000fe4000f8e333f */
[----:B------:R-:W-:Y:S01]  /*f220*/  UIMAD.WIDE.U32 UR8, UR8, UR9, URZ ;  /* 0x00000009080872a5 */ /* 0x000fe2000f8e003f */
[----:B------:R-:W-:Y:S01]  /*f230*/  ULDC UR7, c[0x0][0x14] ;  /* 0x0000050000077ab9 */ /* 0x000fe20000000800 */
[----:B------:R-:W-:Y:S02]  /*f240*/  USHF.R.S32.HI UR20, URZ, 0x5, UR11 ;  /* 0x000000053f147899 */ /* 0x000fe4000801140b */
[----:B------:R-:W-:Y:S02]  /*f250*/  UIMAD.WIDE.U32 UR22, UR8, UR7, URZ ;  /* 0x00000007081672a5 */ /* 0x000fe4000f8e003f */
[----:B------:R-:W-:-:S02]  /*f260*/  UIMAD UR18, UR9, UR7, URZ ;  /* 0x00000007091272a4 */ /* 0x000fc4000f8e023f */
[----:B------:R-:W-:Y:S01]  /*f270*/  ULOP3.LUT UR26, UR13, 0x2, URZ, 0xfc, !UPT ;  /* 0x000000020d1a7892 */ /* 0x000fe2000f8efc3f */
[C---:B0-----:R-:W-:Y:S01]  /*f280*/  LOP3.LUT P2, RZ, R2.reuse, 0x7f, RZ, 0xc0, !PT ;  /* 0x0000007f02ff7812 */ /* 0x041fe2000784c0ff */
[----:B------:R-:W-:Y:S01]  /*f290*/  UIADD3 UR18, UR23, UR18, URZ ;  /* 0x0000001217127290 */ /* 0x000fe2000fffe03f */
[----:B------:R-:W-:Y:S01]  /*f2a0*/  LOP3.LUT P0, RZ, R2, 0x1f, RZ, 0xc0, !PT ;  /* 0x0000001f02ff7812 */ /* 0x000fe2000780c0ff */
[----:B------:R-:W-:Y:S01]  /*f2b0*/  UIADD3 UR27, UR20, 0x1, URZ ;  /* 0x00000001141b7890 */ /* 0x000fe2000fffe03f */
[----:B------:R-:W-:Y:S02]  /*f2c0*/  ULDC.64 UR24, c[0x0][0x198] ;  /* 0x0000660000187ab9 */ /* 0x000fe40000000a00 */
[----:B------:R-:W-:-:S13]  /*f2d0*/  PLOP3.LUT P0, PT, P0, P2, PT, 0x8a, 0x0 ;  /* 0x000000000000781c */ /* 0x000fda0000705172 */
.L_x_309:
[----:B------:R-:W-:-:S03]  /*f2e0*/  UMOV UR7, 0xffffffff ;  /* 0xffffffff00077882 */ /* 0x000fc60000000000 */
[----:B------:R-:W-:Y:S05]  /*f2f0*/  BRA.DIV UR7, `(.L_x_298) ;  /* 0x00000012073c7947 */ /* 0x000fea000b800000 */
[----:B------:R-:W-:-:S13]  /*f300*/  ELECT P1, URZ, PT ;  /* 0x00000000003f782f */ /* 0x000fda0003820000 */
.L_x_323:
[----:B------:R-:W0:Y:S01]  /*f310*/  LDC R2, c[0x0][0x28c] ;  /* 0x0000a300ff027b82 */ /* 0x000e220000000800 */
[----:B------:R-:W-:Y:S01]  /*f320*/  BSSY B1, `(.L_x_299) ;  /* 0x0000038000017945 */ /* 0x000fe20003800000 */
[----:B0-----:R-:W-:-:S13]  /*f330*/  ISETP.LT.OR P1, PT, R2, 0x1, !P1 ;  /* 0x000000010200780c */ /* 0x001fda0004f21670 */
[----:B------:R-:W-:Y:S05]  /*f340*/  @P1 BRA `(.L_x_300) ;  /* 0x0000000000d41947 */ /* 0x000fea0003800000 */
[----:B------:R-:W-:Y:S02]  /*f350*/  IMAD.SHL.U32 R6, R6, 0x80, RZ ;  /* 0x0000008006067824 */ /* 0x000fe400078e00ff */
[----:B------:R-:W-:Y:S02]  /*f360*/  IMAD.SHL.U32 R7, R5, 0x100, RZ ;  /* 0x0000010005077824 */ /* 0x000fe400078e00ff */
[----:B------:R-:W-:Y:S02]  /*f370*/  IMAD.MOV.U32 R12, RZ, RZ, RZ ;  /* 0x000000ffff0c7224 */ /* 0x000fe400078e00ff */
[----:B------:R-:W-:Y:S02]  /*f380*/  IMAD.U32 R14, RZ, RZ, UR27 ;  /* 0x0000001bff0e7e24 */ /* 0x000fe4000f8e00ff */
[----:B------:R-:W-:Y:S02]  /*f390*/  IMAD.MOV.U32 R2, RZ, RZ, R0 ;  /* 0x000000ffff027224 */ /* 0x000fe400078e0000 */
[----:B------:R-:W-:-:S07]  /*f3a0*/  IMAD.MOV.U32 R3, RZ, RZ, R8 ;  /* 0x000000ffff037224 */ /* 0x000fce00078e0008 */
.L_x_304:
[----:B------:R-:W0:Y:S01]  /*f3b0*/  S2R R5, SR_CgaCtaId ;  /* 0x0000000000057919 */ /* 0x000e220000008800 */
[----:B------:R-:W-:-:S04]  /*f3c0*/  MOV R4, 0x400 ;  /* 0x0000040000047802 */ /* 0x000fc80000000f00 */
[----:B0-----:R-:W-:Y:S02]  /*f3d0*/  LEA R10, R5, R4, 0x18 ;  /* 0x00000004050a7211 */ /* 0x001fe400078ec0ff */
[----:B------:R-:W-:Y:S01]  /*f3e0*/  SHF.L.U32 R4, R2, 0x1f, RZ ;  /* 0x0000001f02047819 */ /* 0x000fe200000006ff */
[----:B------:R-:W0:Y:S02]  /*f3f0*/  @!P2 LDC R5, c[0x0][0x500] ;  /* 0x00014000ff05ab82 */ /* 0x000e240000000800 */
[----:B------:R-:W-:-:S04]  /*f400*/  IMAD R13, R3, 0x8, R10 ;  /* 0x00000008030d7824 */ /* 0x000fc800078e020a */
[----:B------:R-:W1:Y:S02]  /*f410*/  SYNCS.PHASECHK.TRANS64.TRYWAIT P1, [R13+URZ+0x38], R4 ;  /* 0x000038040d0075a7 */ /* 0x000e64000802017f */
[----:B-1----:R-:W-:Y:S05]  /*f420*/  @!P1 BRA `(.L_x_301) ;  /* 0x0000001000109947 */ /* 0x002fea0003800000 */
.L_x_324:
[----:B------:R-:W-:Y:S01]  /*f430*/  UPRMT UR7, UR26, 0x9910, URZ ;  /* 0x000099101a077896 */ /* 0x000fe2000800003f */
[----:B0-----:R0:W-:Y:S03]  /*f440*/  @!P2 SYNCS.ARRIVE.TRANS64 RZ, [R13+URZ], R5 ;  /* 0x000000050dffa9a7 */ /* 0x0011e6000800003f */
[----:B------:R-:W-:-:S06]  /*f450*/  UISETP.NE.AND UP0, UPT, UR7, 0x2, UPT ;  /* 0x000000020700788c */ /* 0x000fcc000bf05270 */
[----:B------:R-:W-:-:S13]  /*f460*/  PLOP3.LUT P1, PT, PT, PT, UP0, 0x80, 0x0 ;  /* 0x000000000000781c */ /* 0x000fda0003f2f008 */
[----:B0-----:R-:W-:Y:S05]  /*f470*/  @P1 BRA `(.L_x_302) ;  /* 0x0000000000041947 */ /* 0x001fea0003800000 */
[----:B------:R-:W-:Y:S01]  /*f480*/  BPT.TRAP 0x1 ;  /* 0x000000040000795c */ /* 0x000fe20000300000 */
.L_x_302:
[----:B------:R-:W-:Y:S05]  /*f490*/  @P0 BRA `(.L_x_303) ;  /* 0x0000000000040947 */ /* 0x000fea0003800000 */
[----:B------:R-:W-:Y:S01]  /*f4a0*/  BPT.TRAP 0x1 ;  /* 0x000000040000795c */ /* 0x000fe20000300000 */
.L_x_303:
[--C-:B-1----:R-:W-:Y:S01]  /*f4b0*/  IMAD R4, R3, 0x2000, R10.reuse ;  /* 0x0000200003047824 */ /* 0x102fe200078e020a */
[----:B------:R-:W-:Y:S01]  /*f4c0*/  R2UR UR9, R13 ;  /* 0x000000000d0972ca */ /* 0x000fe200000e0000 */
[----:B------:R-:W-:Y:S01]  /*f4d0*/  IMAD R10, R3, 0x1000, R10 ;  /* 0x00001000030a7824 */ /* 0x000fe200078e020a */
[----:B------:R-:W-:Y:S01]  /*f4e0*/  UIADD3 UR14, UP0, UR24, 0xf0, URZ ;  /* 0x000000f0180e7890 */ /* 0x000fe2000ff1e03f */
[----:B------:R-:W-:Y:S01]  /*f4f0*/  VIADD R14, R14, 0xffffffff ;  /* 0xffffffff0e0e7836 */ /* 0x000fe20000000000 */
[----:B------:R-:W-:Y:S01]  /*f500*/  R2UR UR7, R4 ;  /* 0x00000000040772ca */ /* 0x000fe200000e0000 */
[----:B------:R-:W-:Y:S01]  /*f510*/  UIADD3 UR28, UP1, UR24, 0x1f0, URZ ;  /* 0x000001f0181c7890 */ /* 0x000fe2000ff3e03f */
[----:B------:R-:W-:Y:S01]  /*f520*/  R2UR UR8, R10 ;  /* 0x000000000a0872ca */ /* 0x000fe200000e0000 */
[----:B------:R-:W-:Y:S01]  /*f530*/  UIADD3.X UR15, URZ, UR25, URZ, UP0, !UPT ;  /* 0x000000193f0f7290 */ /* 0x000fe200087fe43f */
[----:B------:R-:W-:Y:S01]  /*f540*/  R2UR UR11, R7 ;  /* 0x00000000070b72ca */ /* 0x000fe200000e0000 */
[----:B------:R-:W-:Y:S01]  /*f550*/  VIADD R3, R3, 0x1 ;  /* 0x0000000103037836 */ /* 0x000fe20000000000 */
[----:B------:R-:W-:Y:S01]  /*f560*/  R2UR UR10, R12 ;  /* 0x000000000c0a72ca */ /* 0x000fe200000e0000 */
[----:B------:R-:W-:Y:S01]  /*f570*/  UIADD3.X UR29, URZ, UR25, URZ, UP1, !UPT ;  /* 0x000000193f1d7290 */ /* 0x000fe20008ffe43f */
[----:B------:R-:W-:Y:S01]  /*f580*/  R2UR UR12, R11 ;  /* 0x000000000b0c72ca */ /* 0x000fe200000e0000 */
[----:B------:R-:W-:Y:S01]  /*f590*/  UMOV UR16, 0x0 ;  /* 0x0000000000107882 */ /* 0x000fe20000000000 */
[----:B------:R-:W-:Y:S01]  /*f5a0*/  R2UR UR21, R6 ;  /* 0x00000000061572ca */ /* 0x000fe200000e0000 */
[----:B------:R-:W-:Y:S01]  /*f5b0*/  UMOV UR17, 0x10000000 ;  /* 0x1000000000117882 */ /* 0x000fe20000000000 */
[----:B------:R-:W-:Y:S01]  /*f5c0*/  ISETP.GT.AND P3, PT, R14, 0x1, PT ;  /* 0x000000010e00780c */ /* 0x000fe20003f64270 */
[----:B------:R-:W-:Y:S01]  /*f5d0*/  UIADD3 UR7, UR7, 0x180, URZ ;  /* 0x0000018007077890 */ /* 0x000fe2000fffe03f */
[----:B------:R-:W-:Y:S01]  /*f5e0*/  ISETP.NE.AND P1, PT, R3, 0x7, PT ;  /* 0x000000070300780c */ /* 0x000fe20003f25270 */
[----:B------:R-:W-:Y:S01]  /*f5f0*/  UIADD3 UR19, UR8, 0xe180, URZ ;  /* 0x0000e18008137890 */ /* 0x000fe2000fffe03f */
[----:B------:R-:W-:-:S02]  /*f600*/  VIADD R12, R12, 0x20 ;  /* 0x000000200c0c7836 */ /* 0x000fc40000000000 */
[----:B------:R-:W-:Y:S02]  /*f610*/  SEL R5, RZ, 0x1, P1 ;  /* 0x00000001ff057807 */ /* 0x000fe40000800000 */
[----:B------:R-:W-:Y:S01]  /*f620*/  UMOV UR8, UR7 ;  /* 0x0000000700087c82 */ /* 0x000fe20008000000 */
[----:B------:R-:W-:Y:S01]  /*f630*/  SEL R3, R3, RZ, P1 ;  /* 0x000000ff03037207 */ /* 0x000fe20000800000 */
[----:B------:R0:W-:Y:S01]  /*f640*/  UTMALDG.3D [UR8], [UR14], desc[UR16] ;  /* 0x000010080e0075b4 */ /* 0x0001e20008011000 */
[----:B------:R-:W-:Y:S01]  /*f650*/  LOP3.LUT R2, R2, R5, RZ, 0x3c, !PT ;  /* 0x0000000502027212 */ /* 0x000fe200078e3cff */
[----:B0-----:R-:W-:Y:S01]  /*f660*/  UMOV UR8, UR19 ;  /* 0x0000001300087c82 */ /* 0x001fe20008000000 */
[----:B------:R-:W-:Y:S02]  /*f670*/  UMOV UR11, UR21 ;  /* 0x00000015000b7c82 */ /* 0x000fe40008000000 */
[----:B------:R0:W-:Y:S02]  /*f680*/  UTMALDG.3D [UR8], [UR28], desc[UR16] ;  /* 0x000010081c0075b4 */ /* 0x0001e40008011000 */
[----:B0-----:R-:W-:Y:S05]  /*f690*/  @P3 BRA `(.L_x_304) ;  /* 0xfffffffc00443947 */ /* 0x001fea000383ffff */
.L_x_300:
[----:B------:R-:W-:Y:S05]  /*f6a0*/  BSYNC B1 ;  /* 0x0000000000017941 */ /* 0x000fea0003800000 */
.L_x_299:
[----:B------:R-:W2:Y:S01]  /*f6b0*/  LDL.LU R15, [R1+0x78] ;  /* 0x00007800010f7983 */ /* 0x000ea20000300800 */
[----:B------:R-:W-:Y:S01]  /*f6c0*/  LOP3.LUT P5, RZ, R9, 0xff, RZ, 0xc0, !PT ;  /* 0x000000ff09ff7812 */ /* 0x000fe200078ac0ff */
[----:B------:R-:W-:Y:S01]  /*f6d0*/  VIADD R8, R8, UR20 ;  /* 0x0000001408087c36 */ /* 0x000fe20008000000 */
[----:B------:R-:W-:Y:S01]  /*f6e0*/  ULDC.64 UR8, c[0x0][0x650] ;  /* 0x0001940000087ab9 */ /* 0x000fe20000000a00 */
[----:B------:R-:W3:Y:S01]  /*f6f0*/  LDL.LU R13, [R1+0x7c] ;  /* 0x00007c00010d7983 */ /* 0x000ee20000300800 */
[----:B------:R-:W-:Y:S01]  /*f700*/  IMAD.U32 R6, RZ, RZ, UR20 ;  /* 0x00000014ff067e24 */ /* 0x000fe2000f8e00ff */
[----:B------:R-:W-:Y:S01]  /*f710*/  UISETP.GE.U32.AND UP0, UPT, UR20, 0x7, UPT ;  /* 0x000000071400788c */ /* 0x000fe2000bf06070 */
[C---:B------:R-:W-:Y:S01]  /*f720*/  ISETP.GT.U32.AND P1, PT, R8.reuse, 0x6, PT ;  /* 0x000000060800780c */ /* 0x040fe20003f24070 */
[----:B------:R-:W-:Y:S01]  /*f730*/  IMAD.WIDE.U32 R2, R8, 0x24924925, RZ ;  /* 0x2492492508027825 */ /* 0x000fe200078e00ff */
[----:B------:R-:W-:Y:S01]  /*f740*/  BSSY B1, `(.L_x_305) ;  /* 0x000006d000017945 */ /* 0x000fe20003800000 */
[----:B------:R-:W-:-:S02]  /*f750*/  PRMT R9, RZ, 0x7610, R9 ;  /* 0x00007610ff097816 */ /* 0x000fc40000000009 */
[----:B------:R-:W-:Y:S01]  /*f760*/  ISETP.LT.U32.AND P1, PT, R6, 0x7, P1 ;  /* 0x000000070600780c */ /* 0x000fe20000f21070 */
[----:B------:R-:W-:Y:S01]  /*f770*/  IMAD.IADD R2, R8, 0x1, -R3 ;  /* 0x0000000108027824 */ /* 0x000fe200078e0a03 */
[----:B------:R-:W0:Y:S01]  /*f780*/  @P5 S2R R5, SR_CgaCtaId ;  /* 0x0000000000055919 */ /* 0x000e220000008800 */
[----:B------:R-:W-:Y:S01]  /*f790*/  @P5 MOV R4, 0x400 ;  /* 0x0000040000045802 */ /* 0x000fe20000000f00 */
[----:B------:R-:W-:Y:S01]  /*f7a0*/  IMAD.MOV.U32 R6, RZ, RZ, -0x1 ;  /* 0xffffffffff067424 */ /* 0x000fe200078e00ff */
[----:B------:R-:W-:Y:S01]  /*f7b0*/  PLOP3.LUT P3, PT, PT, PT, UP0, 0x80, 0x0 ;  /* 0x000000000000781c */ /* 0x000fe20003f6f008 */
[----:B------:R-:W-:Y:S01]  /*f7c0*/  IMAD.MOV.U32 R11, RZ, RZ, -0x1 ;  /* 0xffffffffff0b7424 */ /* 0x000fe200078e00ff */
[----:B------:R-:W-:-:S04]  /*f7d0*/  LEA.HI R2, R2, R3, RZ, 0x1f ;  /* 0x0000000302027211 */ /* 0x000fc800078ff8ff */
[--C-:B------:R-:W-:Y:S02]  /*f7e0*/  SHF.R.U32.HI R3, RZ, 0x2, R2.reuse ;  /* 0x00000002ff037819 */ /* 0x100fe40000011602 */
[----:B------:R-:W-:-:S03]  /*f7f0*/  PRMT R2, RZ, 0x7610, R2 ;  /* 0x00007610ff027816 */ /* 0x000fc60000000002 */
[----:B------:R-:W-:Y:S01]  /*f800*/  IMAD R8, R3, -0x7, R8 ;  /* 0xfffffff903087824 */ /* 0x000fe200078e0208 */
[----:B0-----:R-:W-:Y:S02]  /*f810*/  @P5 LEA R4, R5, R4, 0x18 ;  /* 0x0000000405045211 */ /* 0x001fe400078ec0ff */
[----:B------:R-:W-:Y:S02]  /*f820*/  SEL R5, RZ, 0x1, !P1 ;  /* 0x00000001ff057807 */ /* 0x000fe40004800000 */
[----:B------:R0:W-:Y:S02]  /*f830*/  @P5 SYNCS.ARRIVE.TRANS64.A1T0 RZ, [R4+URZ+0x88], RZ ;  /* 0x000088ff04ff59a7 */ /* 0x0001e4000810003f */
[----:B------:R-:W-:Y:S01]  /*f840*/  LOP3.LUT R0, R0, R5, RZ, 0x3c, !PT ;  /* 0x0000000500007212 */ /* 0x000fe200078e3cff */
[----:B------:R-:W-:-:S03]  /*f850*/  IMAD.MOV.U32 R5, RZ, RZ, -0x1 ;  /* 0xffffffffff057424 */ /* 0x000fc600078e00ff */
[----:B------:R-:W-:Y:S02]  /*f860*/  @P3 LOP3.LUT R0, R0, 0x1, R3, 0x78, !PT ;  /* 0x0000000100003812 */ /* 0x000fe400078e7803 */
[----:B---3--:R-:W-:-:S04]  /*f870*/  IADD3 R13, P1, R13, UR22, RZ ;  /* 0x000000160d0d7c10 */ /* 0x008fc8000ff3e0ff */
[----:B--2---:R-:W-:Y:S01]  /*f880*/  IADD3.X R15, R15, UR18, RZ, P1, !PT ;  /* 0x000000120f0f7c10 */ /* 0x004fe20008ffe4ff */
[----:B------:R0:W-:Y:S01]  /*f890*/  STL [R1+0x7c], R13 ;  /* 0x00007c0d01007387 */ /* 0x0001e20000100800 */
[----:B------:R-:W-:-:S03]  /*f8a0*/  ISETP.GE.U32.AND P1, PT, R13, UR8, PT ;  /* 0x000000080d007c0c */ /* 0x000fc6000bf26070 */
[----:B------:R0:W-:Y:S01]  /*f8b0*/  STL [R1+0x78], R15 ;  /* 0x0000780f01007387 */ /* 0x0001e20000100800 */
[----:B------:R-:W-:-:S13]  /*f8c0*/  ISETP.GE.U32.AND.EX P1, PT, R15, UR9, PT, P1 ;  /* 0x000000090f007c0c */ /* 0x000fda000bf26110 */
[----:B0-----:R-:W-:Y:S05]  /*f8d0*/  @P1 BRA `(.L_x_306) ;  /* 0x00000004004c1947 */ /* 0x001fea0003800000 */
[----:B------:R-:W-:Y:S01]  /*f8e0*/  ULDC.64 UR8, c[0x0][0x628] ;  /* 0x00018a0000087ab9 */ /* 0x000fe20000000a00 */
[----:B------:R-:W0:Y:S01]  /*f8f0*/  S2R R12, SR_CTAID.X ;  /* 0x00000000000c7919 */ /* 0x000e220000002500 */
[----:B------:R-:W-:Y:S01]  /*f900*/  ISETP.NE.U32.AND P1, PT, RZ, UR8, PT ;  /* 0x00000008ff007c0c */ /* 0x000fe2000bf25070 */
[----:B------:R-:W-:Y:S01]  /*f910*/  ULDC UR10, c[0x0][0x630] ;  /* 0x00018c00000a7ab9 */ /* 0x000fe20000000800 */
[----:B------:R-:W-:Y:S01]  /*f920*/  IMAD.MOV.U32 R2, RZ, RZ, R13 ;  /* 0x000000ffff027224 */ /* 0x000fe200078e000d */
[----:B------:R-:W1:Y:S01]  /*f930*/  S2R R10, SR_CTAID.Y ;  /* 0x00000000000a7919 */ /* 0x000e620000002600 */
[----:B------:R-:W-:Y:S01]  /*f940*/  ISETP.NE.AND.EX P1, PT, RZ, UR9, PT, P1 ;  /* 0x00000009ff007c0c */ /* 0x000fe2000bf25310 */
[----:B------:R-:W-:-:S12]  /*f950*/  IMAD.MOV.U32 R3, RZ, RZ, R15 ;  /* 0x000000ffff037224 */ /* 0x000fd800078e000f */
[----:B------:R-:W-:Y:S05]  /*f960*/  @!P1 BRA `(.L_x_307) ;  /* 0x0000000000289947 */ /* 0x000fea0003800000 */
[----:B------:R-:W-:Y:S02]  /*f970*/  ULDC UR7, c[0x0][0x634] ;  /* 0x00018d0000077ab9 */ /* 0x000fe40000000800 */
[----:B------:R-:W-:-:S05]  /*f980*/  IADD3 R7, P1, R13, UR7, RZ ;  /* 0x000000070d077c10 */ /* 0x000fca000ff3e0ff */
[----:B------:R-:W-:-:S04]  /*f990*/  IMAD.X R11, RZ, RZ, R15, P1 ;  /* 0x000000ffff0b7224 */ /* 0x000fc800008e060f */
[----:B------:R-:W-:-:S04]  /*f9a0*/  IMAD.WIDE.U32 R4, R11, UR8, RZ ;  /* 0x000000080b047c25 */ /* 0x000fc8000f8e00ff */
[----:B------:R-:W-:-:S04]  /*f9b0*/  IMAD.WIDE.U32 R4, P1, R7, UR9, R4 ;  /* 0x0000000907047c25 */ /* 0x000fc8000f820004 */
[----:B------:R-:W-:-:S04]  /*f9c0*/  IMAD.WIDE.U32 R6, R7, UR8, RZ ;  /* 0x0000000807067c25 */ /* 0x000fc8000f8e00ff */
[----:B------:R-:W-:Y:S01]  /*f9d0*/  IMAD.X R3, RZ, RZ, RZ, P1 ;  /* 0x000000ffff037224 */ /* 0x000fe200008e06ff */
[----:B------:R-:W-:Y:S01]  /*f9e0*/  IADD3 RZ, P1, R7, R4, RZ ;  /* 0x0000000407ff7210 */ /* 0x000fe20007f3e0ff */
[----:B------:R-:W-:-:S04]  /*f9f0*/  IMAD.MOV.U32 R2, RZ, RZ, R5 ;  /* 0x000000ffff027224 */ /* 0x000fc800078e0005 */
[----:B------:R-:W-:-:S08]  /*fa00*/  IMAD.WIDE.U32.X R2, R11, UR9, R2, P1 ;  /* 0x000000090b027c25 */ /* 0x000fd000088e0402 */
.L_x_307:
[--C-:B------:R-:W-:Y:S01]  /*fa10*/  SHF.R.U64 R11, R2, UR10, R3.reuse ;  /* 0x0000000a020b7c19 */ /* 0x100fe20008001203 */
[----:B------:R-:W-:Y:S01]  /*fa20*/  ULDC.64 UR8, c[0x0][0x620] ;  /* 0x0001880000087ab9 */ /* 0x000fe20000000a00 */
[----:B------:R-:W-:Y:S01]  /*fa30*/  SHF.R.U32.HI R2, RZ, UR10, R3 ;  /* 0x0000000aff027c19 */ /* 0x000fe20008011603 */
[----:B------:R-:W-:Y:S01]  /*fa40*/  IMAD.MOV.U32 R3, RZ, RZ, R15 ;  /* 0x000000ffff037224 */ /* 0x000fe200078e000f */
[----:B------:R-:W-:Y:S01]  /*fa50*/  IADD3 R5, P1, RZ, -R11, RZ ;  /* 0x8000000bff057210 */ /* 0x000fe20007f3e0ff */
[----:B------:R-:W-:Y:S01]  /*fa60*/  ULDC UR7, c[0x0][0x150] ;  /* 0x0000540000077ab9 */ /* 0x000fe20000000800 */
[----:B0-----:R-:W-:Y:S01]  /*fa70*/  I2FP.F32.U32 R6, R12 ;  /* 0x0000000c00067245 */ /* 0x001fe20000201000 */
[----:B------:R-:W0:Y:S01]  /*fa80*/  LDC R7, c[0x0][0x144] ;  /* 0x00005100ff077b82 */ /* 0x000e220000000800 */
[----:B------:R-:W-:Y:S01]  /*fa90*/  ULDC.64 UR10, c[0x0][0x640] ;  /* 0x00019000000a7ab9 */ /* 0x000fe20000000a00 */
[----:B------:R-:W-:Y:S01]  /*faa0*/  IMAD.X R2, RZ, RZ, ~R2, P1 ;  /* 0x000000ffff027224 */ /* 0x000fe200008e0e02 */
[----:B------:R-:W-:Y:S01]  /*fab0*/  ISETP.NE.U32.AND P1, PT, RZ, UR10, PT ;  /* 0x0000000aff007c0c */ /* 0x000fe2000bf25070 */
[----:B------:R-:W-:Y:S01]  /*fac0*/  FMUL R6, R6, UR7 ;  /* 0x0000000706067c20 */ /* 0x000fe20008400000 */
[----:B------:R-:W-:Y:S01]  /*fad0*/  ULDC UR7, c[0x0][0x618] ;  /* 0x0001860000077ab9 */ /* 0x000fe20000000800 */
[----:B------:R-:W-:Y:S01]  /*fae0*/  IMAD R4, R2, UR8, RZ ;  /* 0x0000000802047c24 */ /* 0x000fe2000f8e02ff */
[----:B------:R-:W-:Y:S01]  /*faf0*/  ISETP.NE.AND.EX P1, PT, RZ, UR11, PT, P1 ;  /* 0x0000000bff007c0c */ /* 0x000fe2000bf25310 */
[----:B------:R-:W-:Y:S01]  /*fb00*/  IMAD.MOV.U32 R2, RZ, RZ, R13 ;  /* 0x000000ffff027224 */ /* 0x000fe200078e000d */
[----:B------:R-:W2:Y:S01]  /*fb10*/  LDC R15, c[0x0][0x148] ;  /* 0x00005200ff0f7b82 */ /* 0x000ea20000000800 */
[----:B------:R-:W3:Y:S02]  /*fb20*/  F2I.U32.TRUNC.NTZ R6, R6 ;  /* 0x0000000600067305 */ /* 0x000ee4000020f000 */
[----:B------:R-:W-:Y:S01]  /*fb30*/  IMAD.WIDE.U32 R2, R5, UR8, R2 ;  /* 0x0000000805027c25 */ /* 0x000fe2000f8e0002 */
[----:B------:R-:W-:-:S03]  /*fb40*/  ULDC UR8, c[0x0][0x154] ;  /* 0x0000550000087ab9 */ /* 0x000fc60000000800 */
[----:B------:R-:W-:Y:S01]  /*fb50*/  IMAD R5, R5, UR9, R4 ;  /* 0x0000000905057c24 */ /* 0x000fe2000f8e0204 */
[----:B------:R-:W-:-:S03]  /*fb60*/  ULDC UR9, c[0x0][0x608] ;  /* 0x0001820000097ab9 */ /* 0x000fc60000000800 */
[----:B------:R-:W-:-:S05]  /*fb70*/  IMAD.IADD R3, R3, 0x1, R5 ;  /* 0x0000000103037824 */ /* 0x000fca00078e0205 */
[----:B------:R-:W-:Y:S01]  /*fb80*/  SHF.R.U64 R13, R2, UR7, R3 ;  /* 0x00000007020d7c19 */ /* 0x000fe20008001203 */
[----:B---3--:R-:W-:Y:S01]  /*fb90*/  IMAD.MOV R6, RZ, RZ, -R6 ;  /* 0x000000ffff067224 */ /* 0x008fe200078e0a06 */
[----:B-1----:R-:W-:-:S03]  /*fba0*/  I2FP.F32.U32 R2, R10 ;  /* 0x0000000a00027245 */ /* 0x002fc60000201000 */
[----:B0-----:R-:W-:Y:S02]  /*fbb0*/  IMAD R19, R7, R6, R12 ;  /* 0x0000000607137224 */ /* 0x001fe400078e020c */
[----:B------:R-:W-:Y:S01]  /*fbc0*/  FMUL R4, R2, UR8 ;  /* 0x0000000802047c20 */ /* 0x000fe20008400000 */
[----:B------:R-:W-:Y:S01]  /*fbd0*/  SHF.R.U32.HI R2, RZ, UR7, R3 ;  /* 0x00000007ff027c19 */ /* 0x000fe20008011603 */
[----:B------:R-:W-:Y:S02]  /*fbe0*/  ULDC UR7, c[0x0][0x658] ;  /* 0x0001960000077ab9 */ /* 0x000fe40000000800 */
[----:B------:R0:W1:Y:S01]  /*fbf0*/  F2I.U32.TRUNC.NTZ R18, R4 ;  /* 0x0000000400127305 */ /* 0x000062000020f000 */
[--C-:B------:R-:W-:Y:S02]  /*fc00*/  SHF.R.U64 R16, R13, UR9, R2.reuse ;  /* 0x000000090d107c19 */ /* 0x100fe40008001202 */
[----:B------:R-:W-:-:S04]  /*fc10*/  SHF.R.U32.HI R3, RZ, UR9, R2 ;  /* 0x00000009ff037c19 */ /* 0x000fc80008011602 */
[--C-:B------:R-:W-:Y:S02]  /*fc20*/  SHF.R.U64 R14, R16, UR7, R3.reuse ;  /* 0x00000007100e7c19 */ /* 0x100fe40008001203 */
[----:B------:R-:W-:-:S03]  /*fc30*/  SHF.R.U32.HI R3, RZ, UR7, R3 ;  /* 0x00000007ff037c19 */ /* 0x000fc60008011603 */
[----:B------:R-:W-:Y:S01]  /*fc40*/  IMAD.MOV.U32 R2, RZ, RZ, R14 ;  /* 0x000000ffff027224 */ /* 0x000fe200078e000e */
[----:B0-2---:R-:W-:Y:S06]  /*fc50*/  @!P1 BRA `(.L_x_308) ;  /* 0x0000000000289947 */ /* 0x005fec0003800000 */
        /* <DEDUP_REMOVED lines=10> */
.L_x_308:
[----:B------:R-:W-:Y:S01]  /*fd00*/  ULDC UR7, c[0x0][0x648] ;  /* 0x0001920000077ab9 */ /* 0x000fe20000000800 */
[----:B-1----:R-:W-:Y:S01]  /*fd10*/  IMAD.MOV R18, RZ, RZ, -R18 ;  /* 0x000000ffff127224 */ /* 0x002fe200078e0a12 */
[----:B------:R-:W-:Y:S01]  /*fd20*/  SHF.R.U64 R3, R2, UR7, R3 ;  /* 0x0000000702037c19 */ /* 0x000fe20008001203 */
[----:B------:R-:W-:Y:S01]  /*fd30*/  ULDC UR7, c[0x0][0x638] ;  /* 0x00018e0000077ab9 */ /* 0x000fe20000000800 */
[----:B------:R-:W-:Y:S01]  /*fd40*/  LOP3.LUT R2, R16, UR6, RZ, 0xc0, !PT ;  /* 0x0000000610027c12 */ /* 0x000fe2000f8ec0ff */
[----:B------:R-:W-:Y:S01]  /*fd50*/  @P4 IMAD R19, R15, R18, R10 ;  /* 0x000000120f134224 */ /* 0x000fe200078e020a */
[----:B------:R-:W-:Y:S01]  /*fd60*/  LOP3.LUT R13, R13, UR4, RZ, 0xc0, !PT ;  /* 0x000000040d0d7c12 */ /* 0x000fe2000f8ec0ff */
[----:B------:R-:W-:Y:S01]  /*fd70*/  IMAD.MOV R5, RZ, RZ, -R3 ;  /* 0x000000ffff057224 */ /* 0x000fe200078e0a03 */
[----:B------:R-:W-:Y:S01]  /*fd80*/  ULDC UR8, c[0x0][0x610] ;  /* 0x0001840000087ab9 */ /* 0x000fe20000000800 */
[----:B------:R-:W-:Y:S02]  /*fd90*/  IMAD R2, R3, UR5, R2 ;  /* 0x0000000503027c24 */ /* 0x000fe4000f8e0202 */
[----:B------:R-:W-:Y:S01]  /*fda0*/  IMAD R14, R5, UR7, R14 ;  /* 0x00000007050e7c24 */ /* 0x000fe2000f8e020e */
[----:B------:R-:W-:Y:S01]  /*fdb0*/  ULDC UR7, c[0x0][0x600] ;  /* 0x0001800000077ab9 */ /* 0x000fe20000000800 */
[----:B------:R-:W-:-:S02]  /*fdc0*/  IMAD R5, R2, UR8, R19 ;  /* 0x0000000802057c24 */ /* 0x000fc4000f8e0213 */
[----:B------:R-:W-:Y:S02]  /*fdd0*/  IMAD R14, R14, UR7, R13 ;  /* 0x000000070e0e7c24 */ /* 0x000fe4000f8e020d */
[----:B------:R-:W-:-:S03]  /*fde0*/  IMAD.MOV.U32 R2, RZ, RZ, 0x1 ;  /* 0x00000001ff027424 */ /* 0x000fc600078e00ff */
[----:B------:R-:W-:Y:S02]  /*fdf0*/  SEL R6, R14, R5, !P4 ;  /* 0x000000050e067207 */ /* 0x000fe40006000000 */
[----:B------:R-:W-:-:S07]  /*fe00*/  SEL R5, R5, R14, !P4 ;  /* 0x0000000e05057207 */ /* 0x000fce0006000000 */
.L_x_306:
[----:B------:R-:W-:Y:S05]  /*fe10*/  BSYNC B1 ;  /* 0x0000000000017941 */ /* 0x000fea0003800000 */
.L_x_305:
[----:B------:R-:W-:-:S13]  /*fe20*/  LOP3.LUT P1, RZ, R2, 0xff, RZ, 0xc0, !PT ;  /* 0x000000ff02ff7812 */ /* 0x000fda000782c0ff */
[----:B------:R-:W-:Y:S05]  /*fe30*/  @P1 BRA `(.L_x_309) ;  /* 0xfffffff400281947 */ /* 0x000fea000383ffff */
[----:B------:R-:W-:Y:S05]  /*fe40*/  BSYNC B0 ;  /* 0x0000000000007941 */ /* 0x000fea0003800000 */
.L_x_297:
[----:B------:R-:W-:-:S03]  /*fe50*/  UMOV UR7, 0xffffffff ;  /* 0xffffffff00077882 */ /* 0x000fc60000000000 */
[----:B------:R-:W-:Y:S05]  /*fe60*/  BRA.DIV UR7, `(.L_x_310) ;  /* 0x0000000607947947 */ /* 0x000fea000b800000 */
[----:B------:R-:W-:-:S13]  /*fe70*/  ELECT P0, URZ, PT ;  /* 0x00000000003f782f */ /* 0x000fda0003800000 */
.L_x_327:
[----:B------:R-:W-:Y:S04]  /*fe80*/  BSSY B0, `(.L_x_311) ;  /* 0x0000047000007945 */ /* 0x000fe80003800000 */
[----:B------:R-:W-:Y:S05]  /*fe90*/  @!P0 BRA `(.L_x_312) ;  /* 0x0000000400148947 */ /* 0x000fea0003800000 */
[----:B------:R-:W-:-:S04]  /*fea0*/  ULOP3.LUT UR7, UR13, 0x2, URZ, 0xfc, !UPT ;  /* 0x000000020d077892 */ /* 0x000fc8000f8efc3f */
[----:B------:R-:W-:-:S06]  /*feb0*/  UISETP.NE.AND UP0, UPT, UR7, 0x3, UPT ;  /* 0x000000030700788c */ /* 0x000fcc000bf05270 */
[----:B------:R-:W-:-:S13]  /*fec0*/  PLOP3.LUT P0, PT, PT, PT, UP0, 0x80, 0x0 ;  /* 0x000000000000781c */ /* 0x000fda0003f0f008 */
[----:B------:R-:W-:Y:S05]  /*fed0*/  @!P0 BRA `(.L_x_313) ;  /* 0x0000000000048947 */ /* 0x000fea0003800000 */
[----:B------:R-:W-:Y:S01]  /*fee0*/  BPT.TRAP 0x1 ;  /* 0x000000040000795c */ /* 0x000fe20000300000 */
.L_x_313:
[----:B------:R-:W0:Y:S01]  /*fef0*/  S2R R3, SR_CgaCtaId ;  /* 0x0000000000037919 */ /* 0x000e220000008800 */
[----:B------:R-:W-:-:S04]  /*ff00*/  MOV R2, 0x400 ;  /* 0x0000040000027802 */ /* 0x000fc80000000f00 */
[----:B0-----:R-:W-:Y:S02]  /*ff10*/  LEA R3, R3, R2, 0x18 ;  /* 0x0000000203037211 */ /* 0x001fe400078ec0ff */
[----:B------:R-:W-:-:S03]  /*ff20*/  SHF.L.U32 R2, R0, 0x1f, RZ ;  /* 0x0000001f00027819 */ /* 0x000fc600000006ff */
[----:B------:R-:W-:-:S04]  /*ff30*/  VIADD R3, R3, 0x38 ;  /* 0x0000003803037836 */ /* 0x000fc80000000000 */
[C---:B------:R-:W-:Y:S02]  /*ff40*/  IMAD R7, R8.reuse, 0x8, R3 ;  /* 0x0000000808077824 */ /* 0x040fe400078e0203 */
[----:B------:R-:W-:Y:S02]  /*ff50*/  VIADD R8, R8, 0x1 ;  /* 0x0000000108087836 */ /* 0x000fe40000000000 */
[----:B------:R-:W0:Y:S03]  /*ff60*/  SYNCS.PHASECHK.TRANS64.TRYWAIT P0, [R7+URZ], R2 ;  /* 0x00000002070075a7 */ /* 0x000e26000800017f */
[----:B------:R-:W-:-:S04]  /*ff70*/  ISETP.NE.AND P1, PT, R8, 0x7, PT ;  /* 0x000000070800780c */ /* 0x000fc80003f25270 */
[----:B------:R-:W-:Y:S02]  /*ff80*/  SEL R5, RZ, 0x1, P1 ;  /* 0x00000001ff057807 */ /* 0x000fe40000800000 */
[----:B------:R-:W-:Y:S02]  /*ff90*/  SEL R8, R8, RZ, P1 ;  /* 0x000000ff08087207 */ /* 0x000fe40000800000 */
[----:B------:R-:W-:-:S03]  /*ffa0*/  LOP3.LUT R5, R0, R5, RZ, 0x3c, !PT ;  /* 0x0000000500057212 */ /* 0x000fc600078e3cff */
[----:B------:R-:W-:Y:S01]  /*ffb0*/  IMAD R9, R8, 0x8, R3 ;  /* 0x0000000808097824 */ /* 0x000fe200078e0203 */
[----:B------:R-:W-:Y:S01]  /*ffc0*/  SHF.L.U32 R4, R5, 0x1f, RZ ;  /* 0x0000001f05047819 */ /* 0x000fe200000006ff */
[----:B0-----:R-:W-:Y:S06]  /*ffd0*/  @!P0 BRA `(.L_x_314) ;  /* 0x00000004005c8947 */ /* 0x001fec0003800000 */
.L_x_328:
[----:B------:R-:W1:Y:S01]  /*ffe0*/  SYNCS.PHASECHK.TRANS64.TRYWAIT P0, [R9+URZ], R4 ;  /* 0x00000004090075a7 */ /* 0x000e62000800017f */
[----:B------:R-:W-:-:S05]  /*fff0*/  VIADD R0, R8, 0x1 ;  /* 0x0000000108007836 */ /* 0x000fca0000000000 */
[----:B------:R-:W-:-:S04]  /*10000*/  ISETP.NE.AND P1, PT, R0, 0x7, PT ;  /* 0x000000070000780c */ /* 0x000fc80003f25270 */
[----:B0-----:R-:W-:Y:S02]  /*10010*/  SEL R2, RZ, 0x1, P1 ;  /* 0x00000001ff027807 */ /* 0x001fe40000800000 */
[----:B------:R-:W-:Y:S02]  /*10020*/  SEL R0, R0, RZ, P1 ;  /* 0x000000ff00007207 */ /* 0x000fe40000800000 */
[----:B------:R-:W-:-:S03]  /*10030*/  LOP3.LUT R7, R5, R2, RZ, 0x3c, !PT ;  /* 0x0000000205077212 */ /* 0x000fc600078e3cff */
[----:B------:R-:W-:Y:S01]  /*10040*/  IMAD R6, R0, 0x8, R3 ;  /* 0x0000000800067824 */ /* 0x000fe200078e0203 */
[----:B------:R-:W-:Y:S01]  /*10050*/  SHF.L.U32 R5, R7, 0x1f, RZ ;  /* 0x0000001f07057819 */ /* 0x000fe200000006ff */
[----:B-1----:R-:W-:Y:S06]  /*10060*/  @!P0 BRA `(.L_x_315) ;  /* 0x00000004004c8947 */ /* 0x002fec0003800000 */
.L_x_329:
[----:B------:R-:W1:Y:S01]  /*10070*/  SYNCS.PHASECHK.TRANS64.TRYWAIT P0, [R6+URZ], R5 ;  /* 0x00000005060075a7 */ /* 0x000e62000800017f */
[----:B------:R-:W-:-:S05]  /*10080*/  VIADD R0, R0, 0x1 ;  /* 0x0000000100007836 */ /* 0x000fca0000000000 */
[----:B------:R-:W-:-:S04]  /*10090*/  ISETP.NE.AND P1, PT, R0, 0x7, PT ;  /* 0x000000070000780c */ /* 0x000fc80003f25270 */
[----:B------:R-:W-:Y:S02]  /*100a0*/  SEL R2, RZ, 0x1, P1 ;  /* 0x00000001ff027807 */ /* 0x000fe40000800000 */
[----:B------:R-:W-:Y:S02]  /*100b0*/  SEL R0, R0, RZ, P1 ;  /* 0x000000ff00007207 */ /* 0x000fe40000800000 */
[----:B------:R-:W-:-:S03]  /*100c0*/  LOP3.LUT R7, R7, R2, RZ, 0x3c, !PT ;  /* 0x0000000207077212 */ /* 0x000fc600078e3cff */
[----:B0-----:R-:W-:Y:S01]  /*100d0*/  IMAD R9, R0, 0x8, R3 ;  /* 0x0000000800097824 */ /* 0x001fe200078e0203 */
[----:B------:R-:W-:Y:S01]  /*100e0*/  SHF.L.U32 R4, R7, 0x1f, RZ ;  /* 0x0000001f07047819 */ /* 0x000fe200000006ff */
[----:B-1----:R-:W-:Y:S06]  /*100f0*/  @!P0 BRA `(.L_x_316) ;  /* 0x00000004003c8947 */ /* 0x002fec0003800000 */
.L_x_330:
        /* <DEDUP_REMOVED lines=9> */
.L_x_331:
        /* <DEDUP_REMOVED lines=9> */
.L_x_332:
[----:B------:R-:W1:Y:S01]  /*10220*/  SYNCS.PHASECHK.TRANS64.TRYWAIT P0, [R9+URZ], R4 ;  /* 0x00000004090075a7 */ /* 0x000e62000800017f */
[----:B------:R-:W-:-:S05]  /*10230*/  VIADD R0, R0, 0x1 ;  /* 0x0000000100007836 */ /* 0x000fca0000000000 */
[----:B------:R-:W-:-:S04]  /*10240*/  ISETP.NE.AND P1, PT, R0, 0x7, PT ;  /* 0x000000070000780c */ /* 0x000fc80003f25270 */
[----:B------:R-:W-:Y:S02]  /*10250*/  SEL R2, RZ, 0x1, P1 ;  /* 0x00000001ff027807 */ /* 0x000fe40000800000 */
[----:B------:R-:W-:Y:S02]  /*10260*/  SEL R0, R0, RZ, P1 ;  /* 0x000000ff00007207 */ /* 0x000fe40000800000 */
[----:B------:R-:W-:Y:S01]  /*10270*/  LOP3.LUT R2, R7, R2, RZ, 0x3c, !PT ;  /* 0x0000000207027212 */ /* 0x000fe200078e3cff */
[----:B-1----:R-:W-:Y:S06]  /*10280*/  @!P0 BRA `(.L_x_319) ;  /* 0x0000000400148947 */ /* 0x002fec0003800000 */
.L_x_333:
[----:B------:R-:W-:Y:S01]  /*10290*/  IMAD R3, R0, 0x8, R3 ;  /* 0x0000000800037824 */ /* 0x000fe200078e0203 */
[----:B------:R-:W-:-:S07]  /*102a0*/  SHF.L.U32 R0, R2, 0x1f, RZ ;  /* 0x0000001f02007819 */ /* 0x000fce00000006ff */
.L_x_320:
[----:B--2---:R2:W3:Y:S02]  /*102b0*/  SYNCS.PHASECHK.TRANS64.TRYWAIT P0, [R3+URZ], R0 ;  /* 0x00000000030075a7 */ /* 0x0044e4000800017f */
[----:B---3--:R-:W-:Y:S05]  /*102c0*/  @!P0 NANOSLEEP.SYNCS 0x989680 ;  /* 0x009896800000895d */ /* 0x008fea0003900000 */
[----:B------:R-:W3:Y:S02]  /*102d0*/  @!P0 SYNCS.PHASECHK.TRANS64 P0, [R3+URZ], R0 ;  /* 0x00000000030085a7 */ /* 0x000ee4000800007f */
[----:B---3--:R-:W-:Y:S05]  /*102e0*/  @!P0 BRA `(.L_x_320) ;  /* 0xfffffffc00f08947 */ /* 0x008fea000383ffff */
.L_x_312:
[----:B------:R-:W-:Y:S05]  /*102f0*/  BSYNC B0 ;  /* 0x0000000000007941 */ /* 0x000fea0003800000 */
.L_x_311:
[----:B------:R-:W-:Y:S05]  /*10300*/  EXIT ;  /* 0x000000000000794d */ /* 0x000fea0003800000 */
.L_x_17:
[----:B-1----:R-:W-:-:S04]  /*10310*/  IMAD.U32 R3, RZ, RZ, UR7 ;  /* 0x00000007ff037e24 */ /* 0x002fc8000f8e00ff */
[----:B------:R1:W3:Y:S03]  /*10320*/  SYNCS.PHASECHK.TRANS64.TRYWAIT P0, [R3+URZ], R0 ;  /* 0x00000000030075a7 */ /* 0x0002e6000800017f */
[----:B---3--:R-:W-:Y:S05]  /*10330*/  @!P0 NANOSLEEP.SYNCS 0x989680 ;  /* 0x009896800000895d */ /* 0x008fea0003900000 */
[----:B------:R-:W3:Y:S02]  /*10340*/  @!P0 SYNCS.PHASECHK.TRANS64 P0, [R3+URZ], R0 ;  /* 0x00000000030085a7 */ /* 0x000ee4000800007f */
[----:B---3--:R-:W-:Y:S05]  /*10350*/  @!P0 BRA `(.L_x_17) ;  /* 0xfffffffc00ec8947 */ /* 0x008fea000383ffff */
[----:B------:R-:W-:Y:S05]  /*10360*/  BRA `(.L_x_16) ;  /* 0xffffff18001c7947 */ /* 0x000fea000383ffff */
.L_x_23:
[----:B-----5:R1:W-:Y:S02]  /*10370*/  STL [R1+0x88], R0 ;  /* 0x0000880001007387 */ /* 0x0203e40000100800 */
[----:B-1----:R-:W-:-:S04]  /*10380*/  IMAD.U32 R0, RZ, RZ, UR9 ;  /* 0x00000009ff007e24 */ /* 0x002fc8000f8e00ff */
[----:B------:R1:W4:Y:S03]  /*10390*/  SYNCS.PHASECHK.TRANS64.TRYWAIT P0, [R0+URZ], R229 ;  /* 0x000000e5000075a7 */ /* 0x000326000800017f */
[----:B----4-:R-:W-:Y:S05]  /*103a0*/  @!P0 NANOSLEEP.SYNCS 0x989680 ;  /* 0x009896800000895d */ /* 0x010fea0003900000 */
[----:B------:R1:W4:Y:S02]  /*103b0*/  @!P0 SYNCS.PHASECHK.TRANS64 P0, [R0+URZ], R229 ;  /* 0x000000e5000085a7 */ /* 0x000324000800007f */
[----:B-1----:R1:W5:Y:S02]  /*103c0*/  LDL.LU R0, [R1+0x88] ;  /* 0x0000880001007983 */ /* 0x0023640000300800 */
[----:B-1--4-:R-:W-:Y:S05]  /*103d0*/  @!P0 BRA `(.L_x_23) ;  /* 0xfffffffc00e48947 */ /* 0x012fea000383ffff */
[----:B------:R-:W-:Y:S05]  /*103e0*/  BRA `(.L_x_22) ;  /* 0xffffff2800807947 */ /* 0x000fea000383ffff */
.L_x_298:
[----:B------:R-:W-:Y:S01]  /*103f0*/  BSSY B1, `(.L_x_321) ;  /* 0x0000006000017945 */ /* 0x000fe20003800000 */
[----:B------:R-:W-:-:S07]  /*10400*/  IMAD.MOV.U32 R2, RZ, RZ, -0x1 ;  /* 0xffffffffff027424 */ /* 0x000fce00078e00ff */
[----:B------:R-:W-:Y:S05]  /*10410*/  WARPSYNC.COLLECTIVE R2, `(.L_x_322) ;  /* 0x00000000020c7348 */ /* 0x000fea0003c00000 */
[----:B------:R-:W-:Y:S02]  /*10420*/  ELECT P1, UR62, PT ;  /* 0x00000000003e782f */ /* 0x000fe40003820000 */
[----:B------:R-:W-:Y:S01]  /*10430*/  MOV R2, UR62 ;  /* 0x0000003e00027c02 */ /* 0x000fe20008000f00 */
[----:B------:R-:W-:Y:S10]  /*10440*/  ENDCOLLECTIVE ;  /* 0x000000000000791b */ /* 0x000ff40003800000 */
.L_x_322:
[----:B------:R-:W-:Y:S05]  /*10450*/  BSYNC B1 ;  /* 0x0000000000017941 */ /* 0x000fea0003800000 */
.L_x_321:
[----:B------:R-:W-:Y:S05]  /*10460*/  BRA `(.L_x_323) ;  /* 0xffffffec00a87947 */ /* 0x000fea000383ffff */
.L_x_301:
[----:B-1----:R1:W2:Y:S02]  /*10470*/  SYNCS.PHASECHK.TRANS64.TRYWAIT P1, [R13+URZ+0x38], R4 ;  /* 0x000038040d0075a7 */ /* 0x0022a4000802017f */
[----:B--2---:R-:W-:Y:S05]  /*10480*/  @!P1 NANOSLEEP.SYNCS 0x989680 ;  /* 0x009896800000995d */ /* 0x004fea0003900000 */
[----:B------:R-:W2:Y:S02]  /*10490*/  @!P1 SYNCS.PHASECHK.TRANS64 P1, [R13+URZ+0x38], R4 ;  /* 0x000038040d0095a7 */ /* 0x000ea4000802007f */
[----:B--2---:R-:W-:Y:S05]  /*104a0*/  @!P1 BRA `(.L_x_301) ;  /* 0xfffffffc00f09947 */ /* 0x004fea000383ffff */
[----:B------:R-:W-:Y:S05]  /*104b0*/  BRA `(.L_x_324) ;  /* 0xffffffec00dc7947 */ /* 0x000fea000383ffff */
.L_x_310:
[----:B------:R-:W-:Y:S01]  /*104c0*/  BSSY B0, `(.L_x_325) ;  /* 0x0000006000007945 */ /* 0x000fe20003800000 */
[----:B------:R-:W-:-:S07]  /*104d0*/  IMAD.MOV.U32 R2, RZ, RZ, -0x1 ;  /* 0xffffffffff027424 */ /* 0x000fce00078e00ff */
[----:B------:R-:W-:Y:S05]  /*104e0*/  WARPSYNC.COLLECTIVE R2, `(.L_x_326) ;  /* 0x00000000020c7348 */ /* 0x000fea0003c00000 */
[----:B------:R-:W-:Y:S02]  /*104f0*/  ELECT P1, UR62, PT ;  /* 0x00000000003e782f */ /* 0x000fe40003820000 */
[----:B------:R-:W-:Y:S01]  /*10500*/  MOV R2, UR62 ;  /* 0x0000003e00027c02 */ /* 0x000fe20008000f00 */
[----:B------:R-:W-:Y:S10]  /*10510*/  ENDCOLLECTIVE ;  /* 0x000000000000791b */ /* 0x000ff40003800000 */
.L_x_326:
[----:B------:R-:W-:Y:S05]  /*10520*/  BSYNC B0 ;  /* 0x0000000000007941 */ /* 0x000fea0003800000 */
.L_x_325:
[----:B------:R-:W-:Y:S01]  /*10530*/  PLOP3.LUT P0, PT, P1, PT, PT, 0x80, 0x0 ;  /* 0x000000000000781c */ /* 0x000fe20000f0f070 */
[----:B------:R-:W-:-:S12]  /*10540*/  BRA `(.L_x_327) ;  /* 0xfffffff8004c7947 */ /* 0x000fd8000383ffff */
.L_x_314:
[----:B0-----:R0:W1:Y:S02]  /*10550*/  SYNCS.PHASECHK.TRANS64.TRYWAIT P0, [R7+URZ], R2 ;  /* 0x00000002070075a7 */ /* 0x001064000800017f */
[----:B-1----:R-:W-:Y:S05]  /*10560*/  @!P0 NANOSLEEP.SYNCS 0x989680 ;  /* 0x009896800000895d */ /* 0x002fea0003900000 */
[----:B------:R-:W1:Y:S02]  /*10570*/  @!P0 SYNCS.PHASECHK.TRANS64 P0, [R7+URZ], R2 ;  /* 0x00000002070085a7 */ /* 0x000e64000800007f */
[----:B-1----:R-:W-:Y:S05]  /*10580*/  @!P0 BRA `(.L_x_314) ;  /* 0xfffffffc00f08947 */ /* 0x002fea000383ffff */
[----:B------:R-:W-:Y:S05]  /*10590*/  BRA `(.L_x_328) ;  /* 0xfffffff800907947 */ /* 0x000fea000383ffff */
.L_x_315:
[----:B0-----:R0:W1:Y:S02]  /*105a0*/  SYNCS.PHASECHK.TRANS64.TRYWAIT P0, [R9+URZ], R4 ;  /* 0x00000004090075a7 */ /* 0x001064000800017f */
[----:B-1----:R-:W-:Y:S05]  /*105b0*/  @!P0 NANOSLEEP.SYNCS 0x989680 ;  /* 0x009896800000895d */ /* 0x002fea0003900000 */
[----:B------:R-:W1:Y:S02]  /*105c0*/  @!P0 SYNCS.PHASECHK.TRANS64 P0, [R9+URZ], R4 ;  /* 0x00000004090085a7 */ /* 0x000e64000800007f */
[----:B-1----:R-:W-:Y:S05]  /*105d0*/  @!P0 BRA `(.L_x_315) ;  /* 0xfffffffc00f08947 */ /* 0x002fea000383ffff */
[----:B------:R-:W-:Y:S05]  /*105e0*/  BRA `(.L_x_329) ;  /* 0xfffffff800a07947 */ /* 0x000fea000383ffff */
.L_x_316:
[----:B0-----:R0:W1:Y:S02]  /*105f0*/  SYNCS.PHASECHK.TRANS64.TRYWAIT P0, [R6+URZ], R5 ;  /* 0x00000005060075a7 */ /* 0x001064000800017f */
[----:B-1----:R-:W-:Y:S05]  /*10600*/  @!P0 NANOSLEEP.SYNCS 0x989680 ;  /* 0x009896800000895d */ /* 0x002fea0003900000 */
[----:B------:R-:W1:Y:S02]  /*10610*/  @!P0 SYNCS.PHASECHK.TRANS64 P0, [R6+URZ], R5 ;  /* 0x00000005060085a7 */ /* 0x000e64000800007f */
[----:B-1----:R-:W-:Y:S05]  /*10620*/  @!P0 BRA `(.L_x_316) ;  /* 0xfffffffc00f08947 */ /* 0x002fea000383ffff */
[----:B------:R-:W-:Y:S05]  /*10630*/  BRA `(.L_x_330) ;  /* 0xfffffff800b07947 */ /* 0x000fea000383ffff */
.L_x_317:
[----:B0-----:R0:W1:Y:S02]  /*10640*/  SYNCS.PHASECHK.TRANS64.TRYWAIT P0, [R9+URZ], R4 ;  /* 0x00000004090075a7 */ /* 0x001064000800017f */
[----:B-1----:R-:W-:Y:S05]  /*10650*/  @!P0 NANOSLEEP.SYNCS 0x989680 ;  /* 0x009896800000895d */ /* 0x002fea0003900000 */
[----:B------:R-:W1:Y:S02]  /*10660*/  @!P0 SYNCS.PHASECHK.TRANS64 P0, [R9+URZ], R4 ;  /* 0x00000004090085a7 */ /* 0x000e64000800007f */
[----:B-1----:R-:W-:Y:S05]  /*10670*/  @!P0 BRA `(.L_x_317) ;  /* 0xfffffffc00f08947 */ /* 0x002fea000383ffff */
[----:B------:R-:W-:Y:S05]  /*10680*/  BRA `(.L_x_331) ;  /* 0xfffffff800c07947 */ /* 0x000fea000383ffff */
.L_x_318:
[----:B0-----:R0:W1:Y:S02]  /*10690*/  SYNCS.PHASECHK.TRANS64.TRYWAIT P0, [R6+URZ], R5 ;  /* 0x00000005060075a7 */ /* 0x001064000800017f */
[----:B-1----:R-:W-:Y:S05]  /*106a0*/  @!P0 NANOSLEEP.SYNCS 0x989680 ;  /* 0x009896800000895d */ /* 0x002fea0003900000 */
[----:B------:R-:W1:Y:S02]  /*106b0*/  @!P0 SYNCS.PHASECHK.TRANS64 P0, [R6+URZ], R5 ;  /* 0x00000005060085a7 */ /* 0x000e64000800007f */
[----:B-1----:R-:W-:Y:S05]  /*106c0*/  @!P0 BRA `(.L_x_318) ;  /* 0xfffffffc00f08947 */ /* 0x002fea000383ffff */
[----:B------:R-:W-:Y:S05]  /*106d0*/  BRA `(.L_x_332) ;  /* 0xfffffff800d07947 */ /* 0x000fea000383ffff */
.L_x_319:
[----:B-1----:R1:W2:Y:S02]  /*106e0*/  SYNCS.PHASECHK.TRANS64.TRYWAIT P0, [R9+URZ], R4 ;  /* 0x00000004090075a7 */ /* 0x0022a4000800017f */
[----:B--2---:R-:W-:Y:S05]  /*106f0*/  @!P0 NANOSLEEP.SYNCS 0x989680 ;  /* 0x009896800000895d */ /* 0x004fea0003900000 */
[----:B------:R-:W2:Y:S02]  /*10700*/  @!P0 SYNCS.PHASECHK.TRANS64 P0, [R9+URZ], R4 ;  /* 0x00000004090085a7 */ /* 0x000ea4000800007f */
[----:B--2---:R-:W-:Y:S05]  /*10710*/  @!P0 BRA `(.L_x_319) ;  /* 0xfffffffc00f08947 */ /* 0x004fea000383ffff */
[----:B------:R-:W-:Y:S05]  /*10720*/  BRA `(.L_x_333) ;  /* 0xfffffff800d87947 */ /* 0x000fea000383ffff */
.L_x_334:
[----:B------:R-:W-:-:S00]  /*10730*/  BRA `(.L_x_334) ;  /* 0xfffffffc00fc7947 */ /* 0x000fc0000383ffff */
[----:B------:R-:W-:-:S00]  /*10740*/  NOP ;  /* 0x0000000000007918 */ /* 0x000fc00000000000 */
        /* <DEDUP_REMOVED lines=11> */
.L_x_335:


//--------------------- .nv.shared._ZN7cutlass13device_kernelINS_4gemm6kernel13GemmUniversalIN4cute5tupleIJiiiiEEENS1_10collective13CollectiveMmaINS1_37MainloopSm90TmaGmmaWarpSpecializedFP8ILi7ENS5_IJNS4_1CILi1EEESB_SB_EEENS1_35KernelTmaWarpSpecializedCooperativeEEENS5_IJNSA_ILi256EEENSA_ILi128EEENSA_ILi32EEEEEENS_12float_e4m3_tENS5_IJlSB_lEEESJ_SK_NS4_8TiledMMAINS4_8MMA_AtomIJNS4_4SM904GMMA31MMA_64x128x32_F32E4M3E4M3_SS_TNILNSO_7ScaleInE1ELSQ_1EEEEEENS4_6LayoutINS5_IJNSA_ILi2EEESB_SB_EEENS5_IJSB_NSA_ILi0EEESW_EEEEENS5_IJNS4_10UnderscoreESZ_SZ_EEEEENS4_13SM90_TMA_LOADENS4_14ComposedLayoutINS4_7SwizzleILi1ELi4ELi3EEENS4_18smem_ptr_flag_bitsILi8EEENST_INS5_IJNSA_ILi8EEESH_EEENS5_IJSH_SB_EEEEEEEvNS4_8identityES12_S1C_vS1D_EENS_8epilogue10collective6detail29Sm90TmaWarpSpecializedAdapterINS1G_15DefaultEpilogueISJ_SK_SK_NS1F_6thread17LinearCombinationISJ_Li1EffLNS1K_9ScaleType4KindE0ELNS_15FloatRoundStyleE2ESJ_EENS1_15EpilogueDefaultEEEEEvvEEEEvNT_6ParamsE --------------------------
	.section	.nv.shared._ZN7cutlass13device_kernelINS_4gemm6kernel13GemmUniversalIN4cute5tupleIJiiiiEEENS1_10collective13CollectiveMmaINS1_37MainloopSm90TmaGmmaWarpSpecializedFP8ILi7ENS5_IJNS4_1CILi1EEESB_SB_EEENS1_35KernelTmaWarpSpecializedCooperativeEEENS5_IJNSA_ILi256EEENSA_ILi128EEENSA_ILi32EEEEEENS_12float_e4m3_tENS5_IJlSB_lEEESJ_SK_NS4_8TiledMMAINS4_8MMA_AtomIJNS4_4SM904GMMA31MMA_64x128x32_F32E4M3E4M3_SS_TNILNSO_7ScaleInE1ELSQ_1EEEEEENS4_6LayoutINS5_IJNSA_ILi2EEESB_SB_EEENS5_IJSB_NSA_ILi0EEESW_EEEEENS5_IJNS4_10UnderscoreESZ_SZ_EEEEENS4_13SM90_TMA_LOADENS4_14ComposedLayoutINS4_7SwizzleILi1ELi4ELi3EEENS4_18smem_ptr_flag_bitsILi8EEENST_INS5_IJNSA_ILi8EEESH_EEENS5_IJSH_SB_EEEEEEEvNS4_8identityES12_S1C_vS1D_EENS_8epilogue10collective6detail29Sm90TmaWarpSpecializedAdapterINS1G_15DefaultEpilogueISJ_SK_SK_NS1F_6thread17LinearCombinationISJ_Li1EffLNS1K_9ScaleType4KindE0ELNS_15FloatRoundStyleE2ESJ_EENS1_15EpilogueDefaultEEEEEvvEEEEvNT_6ParamsE,"aw",@nobits
	.sectionflags	@""
	.align	16
	.zero		1024


//--------------------- .nv.shared.reserved.0     --------------------------
	.section	.nv.shared.reserved.0,"aw",@nobits
	.weak		__nv_reservedSMEM_offset_0_alias
	.size		__nv_reservedSMEM_offset_0_alias, 0, 0
	.other		__nv_reservedSMEM_offset_0_alias,@"STO_CUDA_RESERVED_SHARED STV_DEFAULT"
__nv_reservedSMEM_offset_0_alias:
	.zero		0


//--------------------- .nv.global                --------------------------
	.section	.nv.global,"aw",@nobits
.nv.global:
	.type		_ZN40_INTERNAL_c9b2b876_4_k_cu_6253178d_235074cute1_E,@object
	.size		_ZN40_INTERNAL_c9b2b876_4_k_cu_6253178d_235074cute1_E,(_ZN40_INTERNAL_c9b2b876_4_k_cu_6253178d_235074cuda3std3__45__cpo6cbeginE - _ZN40_INTERNAL_c9b2b876_4_k_cu_6253178d_235074cute1_E)
_ZN40_INTERNAL_c9b2b876_4_k_cu_6253178d_235074cute1_E:
	.zero		1
	.type		_ZN40_INTERNAL_c9b2b876_4_k_cu_6253178d_235074cuda3std3__45__cpo6cbeginE,@object
	.size		_ZN40_INTERNAL_c9b2b876_4_k_cu_6253178d_235074cuda3std3__45__cpo6cbeginE,(_ZN40_INTERNAL_c9b2b876_4_k_cu_6253178d_235074cuda3std3__48in_placeE - _ZN40_INTERNAL_c9b2b876_4_k_cu_6253178d_235074cuda3std3__45__cpo6cbeginE)
_ZN40_INTERNAL_c9b2b876_4_k_cu_6253178d_235074cuda3std3__45__cpo6cbeginE:
	.zero		1
	.type		_ZN40_INTERNAL_c9b2b876_4_k_cu_6253178d_235074cuda3std3__48in_placeE,@object
	.size		_ZN40_INTERNAL_c9b2b876_4_k_cu_6253178d_235074cuda3std3__48in_placeE,(_ZN40_INTERNAL_c9b2b876_4_k_cu_6253178d_235074cuda3std6ranges3__45__cpo9iter_moveE - _ZN40_INTERNAL_c9b2b876_4_k_cu_6253178d_235074cuda3std3__48in_placeE)
_ZN40_INTERNAL_c9b2b876_4_k_cu_6253178d_235074cuda3std3__48in_placeE:
	.zero		1
	.type		_ZN40_INTERNAL_c9b2b876_4_k_cu_6253178d_235074cuda3std6ranges3__45__cpo9iter_moveE,@object
	.size		_ZN40_INTERNAL_c9b2b876_4_k_cu_6253178d_235074cuda3std6ranges3__45__cpo9iter_moveE,(_ZN40_INTERNAL_c9b2b876_4_k_cu_6253178d_235074cuda3std3__45__cpo5beginE - _ZN40_INTERNAL_c9b2b876_4_k_cu_6253178d_235074cuda3std6ranges3__45__cpo9iter_moveE)
_ZN40_INTERNAL_c9b2b876_4_k_cu_6253178d_235074cuda3std6ranges3__45__cpo9iter_moveE:
	.zero		1
	.type		_ZN40_INTERNAL_c9b2b876_4_k_cu_6253178d_235074cuda3std3__45__cpo5beginE,@object
	.size		_ZN40_INTERNAL_c9b2b876_4_k_cu_6253178d_235074cuda3std3__45__cpo5beginE,(_ZN40_INTERNAL_c9b2b876_4_k_cu_6253178d_235074cuda3std3__442_GLOBAL__N__c9b2b876_4_k_cu_6253178d_235076ignoreE - _ZN40_INTERNAL_c9b2b876_4_k_cu_6253178d_235074cuda3std3__45__cpo5beginE)
_ZN40_INTERNAL_c9b2b876_4_k_cu_6253178d_235074cuda3std3__45__cpo5beginE:
	.zero		1
	.type		_ZN40_INTERNAL_c9b2b876_4_k_cu_6253178d_235074cuda3std3__442_GLOBAL__N__c9b2b876_4_k_cu_6253178d_235076ignoreE,@object
	.size		_ZN40_INTERNAL_c9b2b876_4_k_cu_6253178d_235074cuda3std3__442_GLOBAL__N__c9b2b876_4_k_cu_6253178d_235076ignoreE,(_ZN40_INTERNAL_c9b2b876_4_k_cu_6253178d_235074cute7productE - _ZN40_INTERNAL_c9b2b876_4_k_cu_6253178d_235074cuda3std3__442_GLOBAL__N__c9b2b876_4_k_cu_6253178d_235076ignoreE)
_ZN40_INTERNAL_c9b2b876_4_k_cu_6253178d_235074cuda3std3__442_GLOBAL__N__c9b2b876_4_k_cu_6253178d_235076ignoreE:
	.zero		1
	.type		_ZN40_INTERNAL_c9b2b876_4_k_cu_6253178d_235074cute7productE,@object
	.size		_ZN40_INTERNAL_c9b2b876_4_k_cu_6253178d_235074cute7productE,(_ZN40_INTERNAL_c9b2b876_4_k_cu_6253178d_235074cuda3std3__45__cpo3endE - _ZN40_INTERNAL_c9b2b876_4_k_cu_6253178d_235074cute7productE)
_ZN40_INTERNAL_c9b2b876_4_k_cu_6253178d_235074cute7productE:
	.zero		1
	.type		_ZN40_INTERNAL_c9b2b876_4_k_cu_6253178d_235074cuda3std3__45__cpo3endE,@object
	.size		_ZN40_INTERNAL_c9b2b876_4_k_cu_6253178d_235074cuda3std3__45__cpo3endE,(_ZN40_INTERNAL_c9b2b876_4_k_cu_6253178d_235074cuda3std3__419piecewise_constructE - _ZN40_INTERNAL_c9b2b876_4_k_cu_6253178d_235074cuda3std3__45__cpo3endE)
_ZN40_INTERNAL_c9b2b876_4_k_cu_6253178d_235074cuda3std3__45__cpo3endE:
	.zero		1
	.type		_ZN40_INTERNAL_c9b2b876_4_k_cu_6253178d_235074cuda3std3__419piecewise_constructE,@object
	.size		_ZN40_INTERNAL_c9b2b876_4_k_cu_6253178d_235074cuda3std3__419piecewise_constructE,(_ZN40_INTERNAL_c9b2b876_4_k_cu_6253178d_235074cuda3std3__45__cpo4cendE - _ZN40_INTERNAL_c9b2b876_4_k_cu_6253178d_235074cuda3std3__419piecewise_constructE)
_ZN40_INTERNAL_c9b2b876_4_k_cu_6253178d_235074cuda3std3__419piecewise_constructE:
	.zero		1
	.type		_ZN40_INTERNAL_c9b2b876_4_k_cu_6253178d_235074cuda3std3__45__cpo4cendE,@object
	.size		_ZN40_INTERNAL_c9b2b876_4_k_cu_6253178d_235074cuda3std3__45__cpo4cendE,(_ZN40_INTERNAL_c9b2b876_4_k_cu_6253178d_235074cuda3std6ranges3__45__cpo4swapE - _ZN40_INTERNAL_c9b2b876_4_k_cu_6253178d_235074cuda3std3__45__cpo4cendE)
_ZN40_INTERNAL_c9b2b876_4_k_cu_6253178d_235074cuda3std3__45__cpo4cendE:
	.zero		1
	.type		_ZN40_INTERNAL_c9b2b876_4_k_cu_6253178d_235074cuda3std6ranges3__45__cpo4swapE,@object
	.size		_ZN40_INTERNAL_c9b2b876_4_k_cu_6253178d_235074cuda3std6ranges3__45__cpo4swapE,(.L_7 - _ZN40_INTERNAL_c9b2b876_4_k_cu_6253178d_235074cuda3std6ranges3__45__cpo4swapE)
_ZN40_INTERNAL_c9b2b876_4_k_cu_6253178d_235074cuda3std6ranges3__45__cpo4swapE:
	.zero		1
.L_7:


//--------------------- .nv.constant0._ZN7cutlass13device_kernelINS_4gemm6kernel13GemmUniversalIN4cute5tupleIJiiiiEEENS1_10collective13CollectiveMmaINS1_37MainloopSm90TmaGmmaWarpSpecializedFP8ILi7ENS5_IJNS4_1CILi1EEESB_SB_EEENS1_35KernelTmaWarpSpecializedCooperativeEEENS5_IJNSA_ILi256EEENSA_ILi128EEENSA_ILi32EEEEEENS_12float_e4m3_tENS5_IJlSB_lEEESJ_SK_NS4_8TiledMMAINS4_8MMA_AtomIJNS4_4SM904GMMA31MMA_64x128x32_F32E4M3E4M3_SS_TNILNSO_7ScaleInE1ELSQ_1EEEEEENS4_6LayoutINS5_IJNSA_ILi2EEESB_SB_EEENS5_IJSB_NSA_ILi0EEESW_EEEEENS5_IJNS4_10UnderscoreESZ_SZ_EEEEENS4_13SM90_TMA_LOADENS4_14ComposedLayoutINS4_7SwizzleILi1ELi4ELi3EEENS4_18smem_ptr_flag_bitsILi8EEENST_INS5_IJNSA_ILi8EEESH_EEENS5_IJSH_SB_EEEEEEEvNS4_8identityES12_S1C_vS1D_EENS_8epilogue10collective6detail29Sm90TmaWarpSpecializedAdapterINS1G_15DefaultEpilogueISJ_SK_SK_NS1F_6thread17LinearCombinationISJ_Li1EffLNS1K_9ScaleType4KindE0ELNS_15FloatRoundStyleE2ESJ_EENS1_15EpilogueDefaultEEEEEvvEEEEvNT_6ParamsE --------------------------
	.section	.nv.constant0._ZN7cutlass13device_kernelINS_4gemm6kernel13GemmUniversalIN4cute5tupleIJiiiiEEENS1_10collective13CollectiveMmaINS1_37MainloopSm90TmaGmmaWarpSpecializedFP8ILi7ENS5_IJNS4_1CILi1EEESB_SB_EEENS1_35KernelTmaWarpSpecializedCooperativeEEENS5_IJNSA_ILi256EEENSA_ILi128EEENSA_ILi32EEEEEENS_12float_e4m3_tENS5_IJlSB_lEEESJ_SK_NS4_8TiledMMAINS4_8MMA_AtomIJNS4_4SM904GMMA31MMA_64x128x32_F32E4M3E4M3_SS_TNILNSO_7ScaleInE1ELSQ_1EEEEEENS4_6LayoutINS5_IJNSA_ILi2EEESB_SB_EEENS5_IJSB_NSA_ILi0EEESW_EEEEENS5_IJNS4_10UnderscoreESZ_SZ_EEEEENS4_13SM90_TMA_LOADENS4_14ComposedLayoutINS4_7SwizzleILi1ELi4ELi3EEENS4_18smem_ptr_flag_bitsILi8EEENST_INS5_IJNSA_ILi8EEESH_EEENS5_IJSH_SB_EEEEEEEvNS4_8identityES12_S1C_vS1D_EENS_8epilogue10collective6detail29Sm90TmaWarpSpecializedAdapterINS1G_15DefaultEpilogueISJ_SK_SK_NS1F_6thread17LinearCombinationISJ_Li1EffLNS1K_9ScaleType4KindE0ELNS_15FloatRoundStyleE2ESJ_EENS1_15EpilogueDefaultEEEEEvvEEEEvNT_6ParamsE,"a",@progbits
	.sectionflags	@""
	.align	4
.nv.constant0._ZN7cutlass13device_kernelINS_4gemm6kernel13GemmUniversalIN4cute5tupleIJiiiiEEENS1_10collective13CollectiveMmaINS1_37MainloopSm90TmaGmmaWarpSpecializedFP8ILi7ENS5_IJNS4_1CILi1EEESB_SB_EEENS1_35KernelTmaWarpSpecializedCooperativeEEENS5_IJNSA_ILi256EEENSA_ILi128EEENSA_ILi32EEEEEENS_12float_e4m3_tENS5_IJlSB_lEEESJ_SK_NS4_8TiledMMAINS4_8MMA_AtomIJNS4_4SM904GMMA31MMA_64x128x32_F32E4M3E4M3_SS_TNILNSO_7ScaleInE1ELSQ_1EEEEEENS4_6LayoutINS5_IJNSA_ILi2EEESB_SB_EEENS5_IJSB_NSA_ILi0EEESW_EEEEENS5_IJNS4_10UnderscoreESZ_SZ_EEEEENS4_13SM90_TMA_LOADENS4_14ComposedLayoutINS4_7SwizzleILi1ELi4ELi3EEENS4_18smem_ptr_flag_bitsILi8EEENST_INS5_IJNSA_ILi8EEESH_EEENS5_IJSH_SB_EEEEEEEvNS4_8identityES12_S1C_vS1D_EENS_8epilogue10collective6detail29Sm90TmaWarpSpecializedAdapterINS1G_15DefaultEpilogueISJ_SK_SK_NS1F_6thread17LinearCombinationISJ_Li1EffLNS1K_9ScaleType4KindE0ELNS_15FloatRoundStyleE2ESJ_EENS1_15EpilogueDefaultEEEEEvvEEEEvNT_6ParamsE:
	.zero		1664


//--------------------- SYMBOLS --------------------------

	.type		.nv.reservedSmem.offset0,@object
	.size		.nv.reservedSmem.offset0,0x4
